//
// Generated by NVIDIA NVVM Compiler
//
// Compiler Build ID: CL-36424714
// Cuda compilation tools, release 13.0, V13.0.88
// Based on NVVM 20.0.0
//

.version 9.0
.target sm_100
.address_size 64

	// .globl	_Z14upsweep_kernelPjS_jj
// _ZZ14upsweep_kernelPjS_jjE10block_data has been demoted

.visible .entry _Z14upsweep_kernelPjS_jj(
	.param .u64 .ptr .align 1 _Z14upsweep_kernelPjS_jj_param_0,
	.param .u64 .ptr .align 1 _Z14upsweep_kernelPjS_jj_param_1,
	.param .u32 _Z14upsweep_kernelPjS_jj_param_2,
	.param .u32 _Z14upsweep_kernelPjS_jj_param_3
)
{
	.reg .pred 	%p<46>;
	.reg .b32 	%r<319>;
	.reg .b64 	%rd<77>;
	// demoted variable
	.shared .align 4 .b8 _ZZ14upsweep_kernelPjS_jjE10block_data[32768];
	ld.param.u64 	%rd27, [_Z14upsweep_kernelPjS_jj_param_0];
	ld.param.u64 	%rd28, [_Z14upsweep_kernelPjS_jj_param_1];
	ld.param.u32 	%r142, [_Z14upsweep_kernelPjS_jj_param_2];
	ld.param.u32 	%r141, [_Z14upsweep_kernelPjS_jj_param_3];
	cvta.to.global.u64 	%rd1, %rd27;
	cvta.to.global.u64 	%rd2, %rd28;
	mov.u32 	%r143, %ctaid.x;
	shl.b32 	%r1, %r143, 13;
	mov.u32 	%r2, %tid.x;
	mov.u32 	%r3, %ntid.x;
	setp.eq.s32 	%p1, %r142, 0;
	@%p1 bra 	$L__BB0_19;
	add.s32 	%r146, %r2, %r3;
	shl.b32 	%r4, %r146, 2;
	shl.b32 	%r5, %r3, 5;
	shl.b32 	%r6, %r3, 3;
	shl.b32 	%r7, %r2, 2;
	add.s32 	%r8, %r6, %r7;
	mad.lo.s32 	%r9, %r3, 12, %r7;
	shl.b32 	%r147, %r3, 4;
	add.s32 	%r10, %r147, %r7;
	mad.lo.s32 	%r11, %r3, 20, %r7;
	mad.lo.s32 	%r12, %r3, 24, %r7;
	mad.lo.s32 	%r13, %r3, 28, %r7;
	add.s32 	%r295, %r146, %r1;
	add.s32 	%r288, %r2, %r1;
	shl.b32 	%r148, %r3, 1;
	add.s32 	%r294, %r288, %r148;
	mad.lo.s32 	%r293, %r3, 3, %r288;
	shl.b32 	%r149, %r3, 2;
	add.s32 	%r292, %r288, %r149;
	mad.lo.s32 	%r291, %r3, 5, %r288;
	mad.lo.s32 	%r290, %r3, 6, %r288;
	mad.lo.s32 	%r289, %r3, 7, %r288;
	mov.b32 	%r297, 0;
	mov.u32 	%r296, _ZZ14upsweep_kernelPjS_jjE10block_data;
$L__BB0_2:
	add.s32 	%r150, %r288, 1;
	mul.wide.u32 	%rd11, %r150, %r141;
	setp.gt.u64 	%p2, %rd11, 100000000;
	@%p2 bra 	$L__BB0_4;
	shl.b64 	%rd29, %rd11, 2;
	add.s64 	%rd30, %rd2, %rd29;
	ld.global.u32 	%r151, [%rd30+-4];
	add.s32 	%r152, %r296, %r7;
	st.shared.u32 	[%r152], %r151;
$L__BB0_4:
	add.s32 	%r153, %r295, 1;
	mul.wide.u32 	%rd12, %r153, %r141;
	setp.gt.u64 	%p3, %rd12, 100000000;
	@%p3 bra 	$L__BB0_6;
	shl.b64 	%rd31, %rd12, 2;
	add.s64 	%rd32, %rd2, %rd31;
	ld.global.u32 	%r154, [%rd32+-4];
	add.s32 	%r155, %r296, %r4;
	st.shared.u32 	[%r155], %r154;
$L__BB0_6:
	add.s32 	%r156, %r294, 1;
	mul.wide.u32 	%rd13, %r156, %r141;
	setp.gt.u64 	%p4, %rd13, 100000000;
	@%p4 bra 	$L__BB0_8;
	shl.b64 	%rd33, %rd13, 2;
	add.s64 	%rd34, %rd2, %rd33;
	ld.global.u32 	%r157, [%rd34+-4];
	add.s32 	%r158, %r296, %r8;
	st.shared.u32 	[%r158], %r157;
$L__BB0_8:
	add.s32 	%r159, %r293, 1;
	mul.wide.u32 	%rd14, %r159, %r141;
	setp.gt.u64 	%p5, %rd14, 100000000;
	@%p5 bra 	$L__BB0_10;
	shl.b64 	%rd35, %rd14, 2;
	add.s64 	%rd36, %rd2, %rd35;
	ld.global.u32 	%r160, [%rd36+-4];
	add.s32 	%r161, %r296, %r9;
	st.shared.u32 	[%r161], %r160;
$L__BB0_10:
	add.s32 	%r162, %r292, 1;
	mul.wide.u32 	%rd15, %r162, %r141;
	setp.gt.u64 	%p6, %rd15, 100000000;
	@%p6 bra 	$L__BB0_12;
	shl.b64 	%rd37, %rd15, 2;
	add.s64 	%rd38, %rd2, %rd37;
	ld.global.u32 	%r163, [%rd38+-4];
	add.s32 	%r164, %r296, %r10;
	st.shared.u32 	[%r164], %r163;
$L__BB0_12:
	add.s32 	%r165, %r291, 1;
	mul.wide.u32 	%rd16, %r165, %r141;
	setp.gt.u64 	%p7, %rd16, 100000000;
	@%p7 bra 	$L__BB0_14;
	shl.b64 	%rd39, %rd16, 2;
	add.s64 	%rd40, %rd2, %rd39;
	ld.global.u32 	%r166, [%rd40+-4];
	add.s32 	%r167, %r296, %r11;
	st.shared.u32 	[%r167], %r166;
$L__BB0_14:
	add.s32 	%r168, %r290, 1;
	mul.wide.u32 	%rd17, %r168, %r141;
	setp.gt.u64 	%p8, %rd17, 100000000;
	@%p8 bra 	$L__BB0_16;
	shl.b64 	%rd41, %rd17, 2;
	add.s64 	%rd42, %rd2, %rd41;
	ld.global.u32 	%r169, [%rd42+-4];
	add.s32 	%r170, %r296, %r12;
	st.shared.u32 	[%r170], %r169;
$L__BB0_16:
	add.s32 	%r171, %r289, 1;
	mul.wide.u32 	%rd18, %r171, %r141;
	setp.gt.u64 	%p9, %rd18, 100000000;
	@%p9 bra 	$L__BB0_18;
	shl.b64 	%rd43, %rd18, 2;
	add.s64 	%rd44, %rd2, %rd43;
	ld.global.u32 	%r172, [%rd44+-4];
	add.s32 	%r173, %r296, %r13;
	st.shared.u32 	[%r173], %r172;
$L__BB0_18:
	add.s32 	%r297, %r297, 8;
	add.s32 	%r296, %r296, %r5;
	add.s32 	%r295, %r295, %r6;
	add.s32 	%r294, %r294, %r6;
	add.s32 	%r293, %r293, %r6;
	add.s32 	%r292, %r292, %r6;
	add.s32 	%r291, %r291, %r6;
	add.s32 	%r290, %r290, %r6;
	add.s32 	%r289, %r289, %r6;
	add.s32 	%r288, %r288, %r6;
	setp.ne.s32 	%p10, %r297, 64;
	@%p10 bra 	$L__BB0_2;
	bra.uni 	$L__BB0_37;
$L__BB0_19:
	add.s32 	%r176, %r2, %r3;
	shl.b32 	%r22, %r176, 2;
	shl.b32 	%r23, %r3, 3;
	shl.b32 	%r24, %r2, 2;
	mad.lo.s32 	%r25, %r3, 12, %r24;
	shl.b32 	%r177, %r3, 4;
	add.s32 	%r26, %r177, %r24;
	mad.lo.s32 	%r27, %r3, 20, %r24;
	mad.lo.s32 	%r28, %r3, 24, %r24;
	mad.lo.s32 	%r29, %r3, 28, %r24;
	add.s32 	%r285, %r176, %r1;
	add.s32 	%r278, %r2, %r1;
	shl.b32 	%r178, %r3, 1;
	add.s32 	%r284, %r278, %r178;
	mad.lo.s32 	%r283, %r3, 3, %r278;
	shl.b32 	%r179, %r3, 2;
	add.s32 	%r282, %r278, %r179;
	mad.lo.s32 	%r281, %r3, 5, %r278;
	mad.lo.s32 	%r280, %r3, 6, %r278;
	mad.lo.s32 	%r279, %r3, 7, %r278;
	mov.b32 	%r287, 0;
	mov.u32 	%r286, _ZZ14upsweep_kernelPjS_jjE10block_data;
$L__BB0_20:
	add.s32 	%r180, %r278, 1;
	mul.wide.u32 	%rd3, %r180, %r141;
	setp.gt.u64 	%p11, %rd3, 100000000;
	@%p11 bra 	$L__BB0_22;
	shl.b64 	%rd45, %rd3, 2;
	add.s64 	%rd46, %rd1, %rd45;
	ld.global.u32 	%r181, [%rd46+-4];
	add.s32 	%r182, %r286, %r24;
	st.shared.u32 	[%r182], %r181;
$L__BB0_22:
	add.s32 	%r183, %r285, 1;
	mul.wide.u32 	%rd4, %r183, %r141;
	setp.gt.u64 	%p12, %rd4, 100000000;
	@%p12 bra 	$L__BB0_24;
	shl.b64 	%rd47, %rd4, 2;
	add.s64 	%rd48, %rd1, %rd47;
	ld.global.u32 	%r184, [%rd48+-4];
	add.s32 	%r185, %r286, %r22;
	st.shared.u32 	[%r185], %r184;
$L__BB0_24:
	add.s32 	%r186, %r284, 1;
	mul.wide.u32 	%rd5, %r186, %r141;
	setp.gt.u64 	%p13, %rd5, 100000000;
	@%p13 bra 	$L__BB0_26;
	shl.b64 	%rd49, %rd5, 2;
	add.s64 	%rd50, %rd1, %rd49;
	ld.global.u32 	%r187, [%rd50+-4];
	add.s32 	%r188, %r23, %r24;
	add.s32 	%r189, %r286, %r188;
	st.shared.u32 	[%r189], %r187;
$L__BB0_26:
	add.s32 	%r190, %r283, 1;
	mul.wide.u32 	%rd6, %r190, %r141;
	setp.gt.u64 	%p14, %rd6, 100000000;
	@%p14 bra 	$L__BB0_28;
	shl.b64 	%rd51, %rd6, 2;
	add.s64 	%rd52, %rd1, %rd51;
	ld.global.u32 	%r191, [%rd52+-4];
	add.s32 	%r192, %r286, %r25;
	st.shared.u32 	[%r192], %r191;
$L__BB0_28:
	add.s32 	%r193, %r282, 1;
	mul.wide.u32 	%rd7, %r193, %r141;
	setp.gt.u64 	%p15, %rd7, 100000000;
	@%p15 bra 	$L__BB0_30;
	shl.b64 	%rd53, %rd7, 2;
	add.s64 	%rd54, %rd1, %rd53;
	ld.global.u32 	%r194, [%rd54+-4];
	add.s32 	%r195, %r286, %r26;
	st.shared.u32 	[%r195], %r194;
$L__BB0_30:
	add.s32 	%r196, %r281, 1;
	mul.wide.u32 	%rd8, %r196, %r141;
	setp.gt.u64 	%p16, %rd8, 100000000;
	@%p16 bra 	$L__BB0_32;
	shl.b64 	%rd55, %rd8, 2;
	add.s64 	%rd56, %rd1, %rd55;
	ld.global.u32 	%r197, [%rd56+-4];
	add.s32 	%r198, %r286, %r27;
	st.shared.u32 	[%r198], %r197;
$L__BB0_32:
	add.s32 	%r199, %r280, 1;
	mul.wide.u32 	%rd9, %r199, %r141;
	setp.gt.u64 	%p17, %rd9, 100000000;
	@%p17 bra 	$L__BB0_34;
	shl.b64 	%rd57, %rd9, 2;
	add.s64 	%rd58, %rd1, %rd57;
	ld.global.u32 	%r200, [%rd58+-4];
	add.s32 	%r201, %r286, %r28;
	st.shared.u32 	[%r201], %r200;
$L__BB0_34:
	add.s32 	%r202, %r279, 1;
	mul.wide.u32 	%rd10, %r202, %r141;
	setp.gt.u64 	%p18, %rd10, 100000000;
	@%p18 bra 	$L__BB0_36;
	shl.b64 	%rd59, %rd10, 2;
	add.s64 	%rd60, %rd1, %rd59;
	ld.global.u32 	%r203, [%rd60+-4];
	add.s32 	%r204, %r286, %r29;
	st.shared.u32 	[%r204], %r203;
$L__BB0_36:
	add.s32 	%r287, %r287, 8;
	shl.b32 	%r205, %r3, 5;
	add.s32 	%r286, %r286, %r205;
	add.s32 	%r285, %r285, %r23;
	add.s32 	%r284, %r284, %r23;
	add.s32 	%r283, %r283, %r23;
	add.s32 	%r282, %r282, %r23;
	add.s32 	%r281, %r281, %r23;
	add.s32 	%r280, %r280, %r23;
	add.s32 	%r279, %r279, %r23;
	add.s32 	%r278, %r278, %r23;
	setp.eq.s32 	%p19, %r287, 64;
	@%p19 bra 	$L__BB0_37;
	bra.uni 	$L__BB0_20;
$L__BB0_37:
	bar.sync 	0;
	shl.b32 	%r207, %r2, 8;
	mov.u32 	%r317, _ZZ14upsweep_kernelPjS_jjE10block_data;
	add.s32 	%r209, %r207, %r317;
	add.s32 	%r307, %r209, 8;
	mov.b32 	%r299, 8;
	mov.u32 	%r298, %r307;
$L__BB0_38:
	ld.shared.u32 	%r210, [%r298+-8];
	ld.shared.u32 	%r211, [%r298+-4];
	add.s32 	%r212, %r211, %r210;
	st.shared.u32 	[%r298+-4], %r212;
	ld.shared.u32 	%r213, [%r298];
	add.s32 	%r214, %r213, %r212;
	st.shared.u32 	[%r298], %r214;
	ld.shared.u32 	%r215, [%r298+4];
	add.s32 	%r81, %r215, %r214;
	st.shared.u32 	[%r298+4], %r81;
	setp.eq.s32 	%p20, %r299, 248;
	@%p20 bra 	$L__BB0_40;
	ld.shared.u32 	%r216, [%r298+8];
	add.s32 	%r217, %r216, %r81;
	st.shared.u32 	[%r298+8], %r217;
	add.s32 	%r299, %r299, 16;
	add.s32 	%r298, %r298, 16;
	bra.uni 	$L__BB0_38;
$L__BB0_40:
	add.s32 	%r84, %r317, %r207;
	bar.sync 	0;
	setp.eq.s32 	%p21, %r2, 0;
	@%p21 bra 	$L__BB0_42;
	ld.shared.u32 	%r221, [%r84+-4];
	ld.shared.u32 	%r222, [%r84+252];
	add.s32 	%r301, %r222, %r221;
$L__BB0_42:
	setp.eq.s32 	%p22, %r2, 0;
	bar.sync 	0;
	@%p22 bra 	$L__BB0_44;
	st.shared.u32 	[%r84+252], %r301;
$L__BB0_44:
	bar.sync 	0;
	setp.lt.u32 	%p23, %r2, 2;
	@%p23 bra 	$L__BB0_46;
	ld.shared.u32 	%r223, [%r84+-260];
	ld.shared.u32 	%r224, [%r84+252];
	add.s32 	%r301, %r224, %r223;
$L__BB0_46:
	setp.lt.u32 	%p24, %r2, 2;
	bar.sync 	0;
	@%p24 bra 	$L__BB0_48;
	st.shared.u32 	[%r84+252], %r301;
$L__BB0_48:
	bar.sync 	0;
	setp.lt.u32 	%p25, %r2, 4;
	@%p25 bra 	$L__BB0_50;
	ld.shared.u32 	%r225, [%r84+-772];
	ld.shared.u32 	%r226, [%r84+252];
	add.s32 	%r301, %r226, %r225;
$L__BB0_50:
	setp.lt.u32 	%p26, %r2, 4;
	bar.sync 	0;
	@%p26 bra 	$L__BB0_52;
	st.shared.u32 	[%r84+252], %r301;
$L__BB0_52:
	bar.sync 	0;
	setp.lt.u32 	%p27, %r2, 8;
	@%p27 bra 	$L__BB0_54;
	ld.shared.u32 	%r227, [%r84+-1796];
	ld.shared.u32 	%r228, [%r84+252];
	add.s32 	%r301, %r228, %r227;
$L__BB0_54:
	setp.lt.u32 	%p28, %r2, 8;
	bar.sync 	0;
	@%p28 bra 	$L__BB0_56;
	st.shared.u32 	[%r84+252], %r301;
$L__BB0_56:
	bar.sync 	0;
	setp.lt.u32 	%p29, %r2, 16;
	@%p29 bra 	$L__BB0_58;
	ld.shared.u32 	%r229, [%r84+-3844];
	ld.shared.u32 	%r230, [%r84+252];
	add.s32 	%r301, %r230, %r229;
$L__BB0_58:
	setp.lt.u32 	%p30, %r2, 16;
	bar.sync 	0;
	@%p30 bra 	$L__BB0_60;
	st.shared.u32 	[%r84+252], %r301;
$L__BB0_60:
	bar.sync 	0;
	setp.lt.u32 	%p31, %r2, 32;
	@%p31 bra 	$L__BB0_62;
	ld.shared.u32 	%r231, [%r84+-7940];
	ld.shared.u32 	%r232, [%r84+252];
	add.s32 	%r301, %r232, %r231;
$L__BB0_62:
	setp.lt.u32 	%p32, %r2, 32;
	bar.sync 	0;
	@%p32 bra 	$L__BB0_64;
	st.shared.u32 	[%r84+252], %r301;
$L__BB0_64:
	bar.sync 	0;
	setp.lt.u32 	%p33, %r2, 64;
	@%p33 bra 	$L__BB0_66;
	ld.shared.u32 	%r233, [%r84+-16132];
	ld.shared.u32 	%r234, [%r84+252];
	add.s32 	%r301, %r234, %r233;
$L__BB0_66:
	setp.lt.u32 	%p34, %r2, 64;
	bar.sync 	0;
	@%p34 bra 	$L__BB0_68;
	st.shared.u32 	[%r84+252], %r301;
$L__BB0_68:
	setp.eq.s32 	%p35, %r2, 0;
	bar.sync 	0;
	@%p35 bra 	$L__BB0_72;
	mov.b32 	%r308, 8;
$L__BB0_70:
	ld.shared.u32 	%r236, [%r84+-4];
	ld.shared.u32 	%r237, [%r307+-8];
	add.s32 	%r238, %r237, %r236;
	st.shared.u32 	[%r307+-8], %r238;
	ld.shared.u32 	%r239, [%r84+-4];
	ld.shared.u32 	%r240, [%r307+-4];
	add.s32 	%r241, %r240, %r239;
	st.shared.u32 	[%r307+-4], %r241;
	ld.shared.u32 	%r242, [%r84+-4];
	ld.shared.u32 	%r243, [%r307];
	add.s32 	%r244, %r243, %r242;
	st.shared.u32 	[%r307], %r244;
	setp.eq.s32 	%p36, %r308, 248;
	@%p36 bra 	$L__BB0_72;
	ld.shared.u32 	%r245, [%r84+-4];
	ld.shared.u32 	%r246, [%r307+4];
	add.s32 	%r247, %r246, %r245;
	st.shared.u32 	[%r307+4], %r247;
	add.s32 	%r308, %r308, 16;
	add.s32 	%r307, %r307, 16;
	bra.uni 	$L__BB0_70;
$L__BB0_72:
	bar.sync 	0;
	add.s32 	%r250, %r2, %r3;
	shl.b32 	%r103, %r250, 2;
	shl.b32 	%r104, %r3, 5;
	shl.b32 	%r105, %r3, 3;
	shl.b32 	%r106, %r2, 2;
	add.s32 	%r107, %r105, %r106;
	mad.lo.s32 	%r108, %r3, 12, %r106;
	shl.b32 	%r251, %r3, 4;
	add.s32 	%r109, %r251, %r106;
	mad.lo.s32 	%r110, %r3, 20, %r106;
	mad.lo.s32 	%r111, %r3, 24, %r106;
	mad.lo.s32 	%r112, %r3, 28, %r106;
	add.s32 	%r316, %r250, %r1;
	add.s32 	%r309, %r2, %r1;
	shl.b32 	%r252, %r3, 1;
	add.s32 	%r315, %r309, %r252;
	mad.lo.s32 	%r314, %r3, 3, %r309;
	shl.b32 	%r253, %r3, 2;
	add.s32 	%r313, %r309, %r253;
	mad.lo.s32 	%r312, %r3, 5, %r309;
	mad.lo.s32 	%r311, %r3, 6, %r309;
	mad.lo.s32 	%r310, %r3, 7, %r309;
	mov.b32 	%r318, 0;
$L__BB0_73:
	add.s32 	%r254, %r309, 1;
	mul.wide.u32 	%rd19, %r254, %r141;
	setp.gt.u64 	%p37, %rd19, 100000000;
	@%p37 bra 	$L__BB0_75;
	add.s32 	%r255, %r317, %r106;
	ld.shared.u32 	%r256, [%r255];
	shl.b64 	%rd61, %rd19, 2;
	add.s64 	%rd62, %rd2, %rd61;
	st.global.u32 	[%rd62+-4], %r256;
$L__BB0_75:
	add.s32 	%r257, %r316, 1;
	mul.wide.u32 	%rd20, %r257, %r141;
	setp.gt.u64 	%p38, %rd20, 100000000;
	@%p38 bra 	$L__BB0_77;
	add.s32 	%r258, %r317, %r103;
	ld.shared.u32 	%r259, [%r258];
	shl.b64 	%rd63, %rd20, 2;
	add.s64 	%rd64, %rd2, %rd63;
	st.global.u32 	[%rd64+-4], %r259;
$L__BB0_77:
	add.s32 	%r260, %r315, 1;
	mul.wide.u32 	%rd21, %r260, %r141;
	setp.gt.u64 	%p39, %rd21, 100000000;
	@%p39 bra 	$L__BB0_79;
	add.s32 	%r261, %r317, %r107;
	ld.shared.u32 	%r262, [%r261];
	shl.b64 	%rd65, %rd21, 2;
	add.s64 	%rd66, %rd2, %rd65;
	st.global.u32 	[%rd66+-4], %r262;
$L__BB0_79:
	add.s32 	%r263, %r314, 1;
	mul.wide.u32 	%rd22, %r263, %r141;
	setp.gt.u64 	%p40, %rd22, 100000000;
	@%p40 bra 	$L__BB0_81;
	add.s32 	%r264, %r317, %r108;
	ld.shared.u32 	%r265, [%r264];
	shl.b64 	%rd67, %rd22, 2;
	add.s64 	%rd68, %rd2, %rd67;
	st.global.u32 	[%rd68+-4], %r265;
$L__BB0_81:
	add.s32 	%r266, %r313, 1;
	mul.wide.u32 	%rd23, %r266, %r141;
	setp.gt.u64 	%p41, %rd23, 100000000;
	@%p41 bra 	$L__BB0_83;
	add.s32 	%r267, %r317, %r109;
	ld.shared.u32 	%r268, [%r267];
	shl.b64 	%rd69, %rd23, 2;
	add.s64 	%rd70, %rd2, %rd69;
	st.global.u32 	[%rd70+-4], %r268;
$L__BB0_83:
	add.s32 	%r269, %r312, 1;
	mul.wide.u32 	%rd24, %r269, %r141;
	setp.gt.u64 	%p42, %rd24, 100000000;
	@%p42 bra 	$L__BB0_85;
	add.s32 	%r270, %r317, %r110;
	ld.shared.u32 	%r271, [%r270];
	shl.b64 	%rd71, %rd24, 2;
	add.s64 	%rd72, %rd2, %rd71;
	st.global.u32 	[%rd72+-4], %r271;
$L__BB0_85:
	add.s32 	%r272, %r311, 1;
	mul.wide.u32 	%rd25, %r272, %r141;
	setp.gt.u64 	%p43, %rd25, 100000000;
	@%p43 bra 	$L__BB0_87;
	add.s32 	%r273, %r317, %r111;
	ld.shared.u32 	%r274, [%r273];
	shl.b64 	%rd73, %rd25, 2;
	add.s64 	%rd74, %rd2, %rd73;
	st.global.u32 	[%rd74+-4], %r274;
$L__BB0_87:
	add.s32 	%r275, %r310, 1;
	mul.wide.u32 	%rd26, %r275, %r141;
	setp.gt.u64 	%p44, %rd26, 100000000;
	@%p44 bra 	$L__BB0_89;
	add.s32 	%r276, %r317, %r112;
	ld.shared.u32 	%r277, [%r276];
	shl.b64 	%rd75, %rd26, 2;
	add.s64 	%rd76, %rd2, %rd75;
	st.global.u32 	[%rd76+-4], %r277;
$L__BB0_89:
	add.s32 	%r318, %r318, 8;
	add.s32 	%r317, %r317, %r104;
	add.s32 	%r316, %r316, %r105;
	add.s32 	%r315, %r315, %r105;
	add.s32 	%r314, %r314, %r105;
	add.s32 	%r313, %r313, %r105;
	add.s32 	%r312, %r312, %r105;
	add.s32 	%r311, %r311, %r105;
	add.s32 	%r310, %r310, %r105;
	add.s32 	%r309, %r309, %r105;
	setp.ne.s32 	%p45, %r318, 64;
	@%p45 bra 	$L__BB0_73;
	ret;

}
	// .globl	_Z16downsweep_kernelPjjj
.visible .entry _Z16downsweep_kernelPjjj(
	.param .u64 .ptr .align 1 _Z16downsweep_kernelPjjj_param_0,
	.param .u32 _Z16downsweep_kernelPjjj_param_1,
	.param .u32 _Z16downsweep_kernelPjjj_param_2
)
{
	.reg .pred 	%p<27>;
	.reg .b32 	%r<100>;
	.reg .b64 	%rd<21>;

	ld.param.u64 	%rd2, [_Z16downsweep_kernelPjjj_param_0];
	ld.param.u32 	%r50, [_Z16downsweep_kernelPjjj_param_1];
	ld.param.u32 	%r51, [_Z16downsweep_kernelPjjj_param_2];
	cvta.to.global.u64 	%rd1, %rd2;
	mov.u32 	%r1, %ctaid.x;
	mov.u32 	%r90, %tid.x;
	mad.lo.s32 	%r3, %r51, %r1, -1;
	setp.lt.s32 	%p1, %r3, 0;
	@%p1 bra 	$L__BB1_19;
	shl.b32 	%r53, %r1, 13;
	mul.wide.u32 	%rd3, %r3, 4;
	add.s64 	%rd4, %rd1, %rd3;
	ld.global.u32 	%r4, [%rd4];
	mov.u32 	%r5, %ntid.x;
	add.s32 	%r54, %r90, %r5;
	add.s32 	%r55, %r54, %r53;
	mad.lo.s32 	%r98, %r50, %r55, %r50;
	mul.lo.s32 	%r7, %r5, %r50;
	shl.b32 	%r8, %r7, 3;
	or.b32  	%r56, %r90, %r53;
	shl.b32 	%r57, %r5, 1;
	add.s32 	%r58, %r56, %r57;
	mad.lo.s32 	%r97, %r50, %r58, %r50;
	mad.lo.s32 	%r59, %r5, 3, %r56;
	mad.lo.s32 	%r96, %r50, %r59, %r50;
	shl.b32 	%r60, %r5, 2;
	add.s32 	%r61, %r56, %r60;
	mad.lo.s32 	%r95, %r50, %r61, %r50;
	mad.lo.s32 	%r62, %r5, 5, %r56;
	mad.lo.s32 	%r94, %r50, %r62, %r50;
	mad.lo.s32 	%r63, %r5, 6, %r56;
	mad.lo.s32 	%r93, %r50, %r63, %r50;
	mad.lo.s32 	%r64, %r5, 7, %r56;
	mad.lo.s32 	%r92, %r50, %r64, %r50;
	mad.lo.s32 	%r91, %r50, %r56, %r50;
	shl.b32 	%r16, %r5, 3;
	mov.b32 	%r99, 0;
$L__BB1_2:
	add.s32 	%r27, %r91, -1;
	setp.eq.s32 	%p2, %r90, 8191;
	setp.gt.u32 	%p3, %r27, 99999999;
	or.pred  	%p4, %p2, %p3;
	@%p4 bra 	$L__BB1_4;
	mul.wide.u32 	%rd5, %r27, 4;
	add.s64 	%rd6, %rd1, %rd5;
	ld.global.u32 	%r65, [%rd6];
	add.s32 	%r66, %r65, %r4;
	st.global.u32 	[%rd6], %r66;
$L__BB1_4:
	add.s32 	%r28, %r5, %r90;
	setp.eq.s32 	%p5, %r28, 8191;
	add.s32 	%r29, %r7, %r27;
	setp.gt.u32 	%p6, %r29, 99999999;
	or.pred  	%p7, %p5, %p6;
	@%p7 bra 	$L__BB1_6;
	add.s32 	%r67, %r98, -1;
	mul.wide.u32 	%rd7, %r67, 4;
	add.s64 	%rd8, %rd1, %rd7;
	ld.global.u32 	%r68, [%rd8];
	add.s32 	%r69, %r68, %r4;
	st.global.u32 	[%rd8], %r69;
$L__BB1_6:
	add.s32 	%r30, %r5, %r28;
	setp.eq.s32 	%p8, %r30, 8191;
	add.s32 	%r31, %r7, %r29;
	setp.gt.u32 	%p9, %r31, 99999999;
	or.pred  	%p10, %p8, %p9;
	@%p10 bra 	$L__BB1_8;
	add.s32 	%r70, %r97, -1;
	mul.wide.u32 	%rd9, %r70, 4;
	add.s64 	%rd10, %rd1, %rd9;
	ld.global.u32 	%r71, [%rd10];
	add.s32 	%r72, %r71, %r4;
	st.global.u32 	[%rd10], %r72;
$L__BB1_8:
	add.s32 	%r32, %r5, %r30;
	setp.eq.s32 	%p11, %r32, 8191;
	add.s32 	%r33, %r7, %r31;
	setp.gt.u32 	%p12, %r33, 99999999;
	or.pred  	%p13, %p11, %p12;
	@%p13 bra 	$L__BB1_10;
	add.s32 	%r73, %r96, -1;
	mul.wide.u32 	%rd11, %r73, 4;
	add.s64 	%rd12, %rd1, %rd11;
	ld.global.u32 	%r74, [%rd12];
	add.s32 	%r75, %r74, %r4;
	st.global.u32 	[%rd12], %r75;
$L__BB1_10:
	add.s32 	%r34, %r5, %r32;
	setp.eq.s32 	%p14, %r34, 8191;
	add.s32 	%r35, %r7, %r33;
	setp.gt.u32 	%p15, %r35, 99999999;
	or.pred  	%p16, %p14, %p15;
	@%p16 bra 	$L__BB1_12;
	add.s32 	%r76, %r95, -1;
	mul.wide.u32 	%rd13, %r76, 4;
	add.s64 	%rd14, %rd1, %rd13;
	ld.global.u32 	%r77, [%rd14];
	add.s32 	%r78, %r77, %r4;
	st.global.u32 	[%rd14], %r78;
$L__BB1_12:
	add.s32 	%r36, %r5, %r34;
	setp.eq.s32 	%p17, %r36, 8191;
	add.s32 	%r37, %r7, %r35;
	setp.gt.u32 	%p18, %r37, 99999999;
	or.pred  	%p19, %p17, %p18;
	@%p19 bra 	$L__BB1_14;
	add.s32 	%r79, %r94, -1;
	mul.wide.u32 	%rd15, %r79, 4;
	add.s64 	%rd16, %rd1, %rd15;
	ld.global.u32 	%r80, [%rd16];
	add.s32 	%r81, %r80, %r4;
	st.global.u32 	[%rd16], %r81;
$L__BB1_14:
	add.s32 	%r38, %r5, %r36;
	setp.eq.s32 	%p20, %r38, 8191;
	add.s32 	%r39, %r7, %r37;
	setp.gt.u32 	%p21, %r39, 99999999;
	or.pred  	%p22, %p20, %p21;
	@%p22 bra 	$L__BB1_16;
	add.s32 	%r82, %r93, -1;
	mul.wide.u32 	%rd17, %r82, 4;
	add.s64 	%rd18, %rd1, %rd17;
	ld.global.u32 	%r83, [%rd18];
	add.s32 	%r84, %r83, %r4;
	st.global.u32 	[%rd18], %r84;
$L__BB1_16:
	add.s32 	%r85, %r5, %r38;
	setp.eq.s32 	%p23, %r85, 8191;
	add.s32 	%r86, %r7, %r39;
	setp.gt.u32 	%p24, %r86, 99999999;
	or.pred  	%p25, %p23, %p24;
	@%p25 bra 	$L__BB1_18;
	add.s32 	%r87, %r92, -1;
	mul.wide.u32 	%rd19, %r87, 4;
	add.s64 	%rd20, %rd1, %rd19;
	ld.global.u32 	%r88, [%rd20];
	add.s32 	%r89, %r88, %r4;
	st.global.u32 	[%rd20], %r89;
$L__BB1_18:
	add.s32 	%r99, %r99, 8;
	add.s32 	%r98, %r98, %r8;
	add.s32 	%r97, %r97, %r8;
	add.s32 	%r96, %r96, %r8;
	add.s32 	%r95, %r95, %r8;
	add.s32 	%r94, %r94, %r8;
	add.s32 	%r93, %r93, %r8;
	add.s32 	%r92, %r92, %r8;
	add.s32 	%r91, %r91, %r8;
	add.s32 	%r90, %r90, %r16;
	setp.ne.s32 	%p26, %r99, 64;
	@%p26 bra 	$L__BB1_2;
$L__BB1_19:
	ret;

}


// ===== COMPILED SASS (sm_100) =====

	.target	sm_100

	.elftype	@"ET_EXEC"


//--------------------- .note.nv.tkinfo           --------------------------
	.section	.note.nv.tkinfo,"",@"SHT_NOTE"
	.sectionflags	@"SHF_NOTE_NV_TKINFO"
	.tkinfo
        /*0018*/ 	.word	0x00000002
        /*0030*/ 	.string	""
        /*0030*/ 	.string	"ptxas"
        /*0030*/ 	.string	"Cuda compilation tools, release 13.0, V13.0.88"
        /*0030*/ 	.string	"Build cuda_13.0.r13.0/compiler.36424714_0"
        /*0030*/ 	.string	"-arch sm_100 -m 64 "



//--------------------- .note.nv.cuinfo           --------------------------
	.section	.note.nv.cuinfo,"",@"SHT_NOTE"
	.sectionflags	@"SHF_NOTE_NV_CUINFO"
        /*0018*/ 	.short	0x0002
        /*001a*/ 	.short	0x0064
        /*001c*/ 	.short	0x0082
	.zero		2


//--------------------- .nv.info                  --------------------------
	.section	.nv.info,"",@"SHT_CUDA_INFO"
	.align	4


	//----- nvinfo : EIATTR_REGCOUNT
	.align		4
        /*0000*/ 	.byte	0x04, 0x2f
        /*0002*/ 	.short	(.L_1 - .L_0)
	.align		4
.L_0:
        /*0004*/ 	.word	index@(_Z14upsweep_kernelPjS_jj)
        /*0008*/ 	.word	0x00000028


	//----- nvinfo : EIATTR_FRAME_SIZE
	.align		4
.L_1:
        /*000c*/ 	.byte	0x04, 0x11
        /*000e*/ 	.short	(.L_3 - .L_2)
	.align		4
.L_2:
        /*0010*/ 	.word	index@(_Z14upsweep_kernelPjS_jj)
        /*0014*/ 	.word	0x00000000


	//----- nvinfo : EIATTR_REGCOUNT
	.align		4
.L_3:
        /*0018*/ 	.byte	0x04, 0x2f
        /*001a*/ 	.short	(.L_5 - .L_4)
	.align		4
.L_4:
        /*001c*/ 	.word	index@(_Z16downsweep_kernelPjjj)
        /*0020*/ 	.word	0x0000001a


	//----- nvinfo : EIATTR_FRAME_SIZE
	.align		4
.L_5:
        /*0024*/ 	.byte	0x04, 0x11
        /*0026*/ 	.short	(.L_7 - .L_6)
	.align		4
.L_6:
        /*0028*/ 	.word	index@(_Z16downsweep_kernelPjjj)
        /*002c*/ 	.word	0x00000000


	//----- nvinfo : EIATTR_MIN_STACK_SIZE
	.align		4
.L_7:
        /*0030*/ 	.byte	0x04, 0x12
        /*0032*/ 	.short	(.L_9 - .L_8)
	.align		4
.L_8:
        /*0034*/ 	.word	index@(_Z16downsweep_kernelPjjj)
        /*0038*/ 	.word	0x00000000


	//----- nvinfo : EIATTR_MIN_STACK_SIZE
	.align		4
.L_9:
        /*003c*/ 	.byte	0x04, 0x12
        /*003e*/ 	.short	(.L_11 - .L_10)
	.align		4
.L_10:
        /*0040*/ 	.word	index@(_Z14upsweep_kernelPjS_jj)
        /*0044*/ 	.word	0x00000000
.L_11:


//--------------------- .nv.compat                --------------------------
	.section	.nv.compat,"",@"SHT_CUDA_COMPAT_INFO"
	.align	4
        /*0000*/ 	.byte	0x02, 0x09, 0x00, 0x00, 0x02, 0x02, 0x01, 0x00, 0x02, 0x05, 0x05, 0x00, 0x03, 0x07, 0x01, 0x01
        /*0010*/ 	.byte	0x02, 0x03, 0x00, 0x00, 0x02, 0x06, 0x01, 0x00, 0x04, 0x0b, 0x08, 0x00, 0x09, 0x00, 0x00, 0x00
        /*0020*/ 	.byte	0x00, 0x00, 0x00, 0x00


//--------------------- .nv.info._Z16downsweep_kernelPjjj --------------------------
	.section	.nv.info._Z16downsweep_kernelPjjj,"",@"SHT_CUDA_INFO"
	.sectionflags	@""
	.align	4


	//----- nvinfo : EIATTR_CUDA_API_VERSION
	.align		4
        /*0000*/ 	.byte	0x04, 0x37
        /*0002*/ 	.short	(.L_13 - .L_12)
.L_12:
        /*0004*/ 	.word	0x00000082


	//----- nvinfo : EIATTR_KPARAM_INFO
	.align		4
.L_13:
        /*0008*/ 	.byte	0x04, 0x17
        /*000a*/ 	.short	(.L_15 - .L_14)
.L_14:
        /*000c*/ 	.word	0x00000000
        /*0010*/ 	.short	0x0002
        /*0012*/ 	.short	0x000c
        /*0014*/ 	.byte	0x00, 0xf0, 0x11, 0x00


	//----- nvinfo : EIATTR_KPARAM_INFO
	.align		4
.L_15:
        /*0018*/ 	.byte	0x04, 0x17
        /*001a*/ 	.short	(.L_17 - .L_16)
.L_16:
        /*001c*/ 	.word	0x00000000
        /*0020*/ 	.short	0x0001
        /*0022*/ 	.short	0x0008
        /*0024*/ 	.byte	0x00, 0xf0, 0x11, 0x00


	//----- nvinfo : EIATTR_KPARAM_INFO
	.align		4
.L_17:
        /*0028*/ 	.byte	0x04, 0x17
        /*002a*/ 	.short	(.L_19 - .L_18)
.L_18:
        /*002c*/ 	.word	0x00000000
        /*0030*/ 	.short	0x0000
        /*0032*/ 	.short	0x0000
        /*0034*/ 	.byte	0x00, 0xf5, 0x21, 0x00


	//----- nvinfo : EIATTR_SPARSE_MMA_MASK
	.align		4
.L_19:
        /*0038*/ 	.byte	0x03, 0x50
        /*003a*/ 	.short	0x0000


	//----- nvinfo : EIATTR_MAXREG_COUNT
	.align		4
        /*003c*/ 	.byte	0x03, 0x1b
        /*003e*/ 	.short	0x00ff


	//----- nvinfo : EIATTR_MERCURY_ISA_VERSION
	.align		4
        /*0040*/ 	.byte	0x03, 0x5f
        /*0042*/ 	.short	0x0101


	//----- nvinfo : EIATTR_VRC_CTA_INIT_COUNT
	.align		4
        /*0044*/ 	.byte	0x02, 0x4a
	.zero		1
	.zero		1


	//----- nvinfo : EIATTR_EXIT_INSTR_OFFSETS
	.align		4
        /*0048*/ 	.byte	0x04, 0x1c
        /*004a*/ 	.short	(.L_21 - .L_20)


	//   ....[0]....
.L_20:
        /*004c*/ 	.word	0x00000050


	//   ....[1]....
        /*0050*/ 	.word	0x000007a0


	//----- nvinfo : EIATTR_CBANK_PARAM_SIZE
	.align		4
.L_21:
        /*0054*/ 	.byte	0x03, 0x19
        /*0056*/ 	.short	0x0010


	//----- nvinfo : EIATTR_PARAM_CBANK
	.align		4
        /*0058*/ 	.byte	0x04, 0x0a
        /*005a*/ 	.short	(.L_23 - .L_22)
	.align		4
.L_22:
        /*005c*/ 	.word	index@(.nv.constant0._Z16downsweep_kernelPjjj)
        /*0060*/ 	.short	0x0380
        /*0062*/ 	.short	0x0010


	//----- nvinfo : EIATTR_SW_WAR
	.align		4
.L_23:
        /*0064*/ 	.byte	0x04, 0x36
        /*0066*/ 	.short	(.L_25 - .L_24)
.L_24:
        /*0068*/ 	.word	0x00000008
.L_25:


//--------------------- .nv.info._Z14upsweep_kernelPjS_jj --------------------------
	.section	.nv.info._Z14upsweep_kernelPjS_jj,"",@"SHT_CUDA_INFO"
	.sectionflags	@""
	.align	4


	//----- nvinfo : EIATTR_CUDA_API_VERSION
	.align		4
        /*0000*/ 	.byte	0x04, 0x37
        /*0002*/ 	.short	(.L_27 - .L_26)
.L_26:
        /*0004*/ 	.word	0x00000082


	//----- nvinfo : EIATTR_KPARAM_INFO
	.align		4
.L_27:
        /*0008*/ 	.byte	0x04, 0x17
        /*000a*/ 	.short	(.L_29 - .L_28)
.L_28:
        /*000c*/ 	.word	0x00000000
        /*0010*/ 	.short	0x0003
        /*0012*/ 	.short	0x0014
        /*0014*/ 	.byte	0x00, 0xf0, 0x11, 0x00


	//----- nvinfo : EIATTR_KPARAM_INFO
	.align		4
.L_29:
        /*0018*/ 	.byte	0x04, 0x17
        /*001a*/ 	.short	(.L_31 - .L_30)
.L_30:
        /*001c*/ 	.word	0x00000000
        /*0020*/ 	.short	0x0002
        /*0022*/ 	.short	0x0010
        /*0024*/ 	.byte	0x00, 0xf0, 0x11, 0x00


	//----- nvinfo : EIATTR_KPARAM_INFO
	.align		4
.L_31:
        /*0028*/ 	.byte	0x04, 0x17
        /*002a*/ 	.short	(.L_33 - .L_32)
.L_32:
        /*002c*/ 	.word	0x00000000
        /*0030*/ 	.short	0x0001
        /*0032*/ 	.short	0x0008
        /*0034*/ 	.byte	0x00, 0xf5, 0x21, 0x00


	//----- nvinfo : EIATTR_KPARAM_INFO
	.align		4
.L_33:
        /*0038*/ 	.byte	0x04, 0x17
        /*003a*/ 	.short	(.L_35 - .L_34)
.L_34:
        /*003c*/ 	.word	0x00000000
        /*0040*/ 	.short	0x0000
        /*0042*/ 	.short	0x0000
        /*0044*/ 	.byte	0x00, 0xf5, 0x21, 0x00


	//----- nvinfo : EIATTR_SPARSE_MMA_MASK
	.align		4
.L_35:
        /*0048*/ 	.byte	0x03, 0x50
        /*004a*/ 	.short	0x0000


	//----- nvinfo : EIATTR_MAXREG_COUNT
	.align		4
        /*004c*/ 	.byte	0x03, 0x1b
        /*004e*/ 	.short	0x00ff


	//----- nvinfo : EIATTR_NUM_BARRIERS
	.align		4
        /*0050*/ 	.byte	0x02, 0x4c
        /*0052*/ 	.byte	0x01
	.zero		1


	//----- nvinfo : EIATTR_MERCURY_ISA_VERSION
	.align		4
        /*0054*/ 	.byte	0x03, 0x5f
        /*0056*/ 	.short	0x0101


	//----- nvinfo : EIATTR_VRC_CTA_INIT_COUNT
	.align		4
        /*0058*/ 	.byte	0x02, 0x4a
	.zero		1
	.zero		1


	//----- nvinfo : EIATTR_EXIT_INSTR_OFFSETS
	.align		4
        /*005c*/ 	.byte	0x04, 0x1c
        /*005e*/ 	.short	(.L_37 - .L_36)


	//   ....[0]....
.L_36:
        /*0060*/ 	.word	0x00003910


	//----- nvinfo : EIATTR_CRS_STACK_SIZE
	.align		4
.L_37:
        /*0064*/ 	.byte	0x04, 0x1e
        /*0066*/ 	.short	(.L_39 - .L_38)
.L_38:
        /*0068*/ 	.word	0x00000000


	//----- nvinfo : EIATTR_CBANK_PARAM_SIZE
	.align		4
.L_39:
        /*006c*/ 	.byte	0x03, 0x19
        /*006e*/ 	.short	0x0018


	//----- nvinfo : EIATTR_PARAM_CBANK
	.align		4
        /*0070*/ 	.byte	0x04, 0x0a
        /*0072*/ 	.short	(.L_41 - .L_40)
	.align		4
.L_40:
        /*0074*/ 	.word	index@(.nv.constant0._Z14upsweep_kernelPjS_jj)
        /*0078*/ 	.short	0x0380
        /*007a*/ 	.short	0x0018


	//----- nvinfo : EIATTR_SW_WAR
	.align		4
.L_41:
        /*007c*/ 	.byte	0x04, 0x36
        /*007e*/ 	.short	(.L_43 - .L_42)
.L_42:
        /*0080*/ 	.word	0x00000008
.L_43:


//--------------------- .nv.callgraph             --------------------------
	.section	.nv.callgraph,"",@"SHT_CUDA_CALLGRAPH"
	.align	4
	.sectionentsize	8
	.align		4
        /*0000*/ 	.word	0x00000000
	.align		4
        /*0004*/ 	.word	0xffffffff
	.align		4
        /*0008*/ 	.word	0x00000000
	.align		4
        /*000c*/ 	.word	0xfffffffe
	.align		4
        /*0010*/ 	.word	0x00000000
	.align		4
        /*0014*/ 	.word	0xfffffffd
	.align		4
        /*0018*/ 	.word	0x00000000
	.align		4
        /*001c*/ 	.word	0xfffffffc


//--------------------- .text._Z16downsweep_kernelPjjj --------------------------
	.section	.text._Z16downsweep_kernelPjjj,"ax",@progbits
	.align	128
        .global         _Z16downsweep_kernelPjjj
        .type           _Z16downsweep_kernelPjjj,@function
        .size           _Z16downsweep_kernelPjjj,(.L_x_10 - _Z16downsweep_kernelPjjj)
        .other          _Z16downsweep_kernelPjjj,@"STO_CUDA_ENTRY STV_DEFAULT"
_Z16downsweep_kernelPjjj:
.text._Z16downsweep_kernelPjjj:
[----:B------:R-:W-:Y:S01]  /*0000*/  LDC R1, c[0x0][0x37c] ;  /* 0x0000df00ff017b82 */ /* 0x000fe20000000800 */
[----:B------:R-:W0:Y:S07]  /*0010*/  S2R R4, SR_CTAID.X ;  /* 0x0000000000047919 */ /* 0x000e2e0000002500 */
[----:B------:R-:W0:Y:S02]  /*0020*/  LDC R5, c[0x0][0x38c] ;  /* 0x0000e300ff057b82 */ /* 0x000e240000000800 */
[----:B0-----:R-:W-:-:S05]  /*0030*/  IMAD R5, R4, R5, -0x1 ;  /* 0xffffffff04057424 */ /* 0x001fca00078e0205 */
[----:B------:R-:W-:-:S13]  /*0040*/  ISETP.GE.AND P0, PT, R5, RZ, PT ;  /* 0x000000ff0500720c */ /* 0x000fda0003f06270 */
[----:B------:R-:W-:Y:S05]  /*0050*/  @!P0 EXIT ;  /* 0x000000000000894d */ /* 0x000fea0003800000 */
[----:B------:R-:W0:Y:S01]  /*0060*/  LDC.64 R2, c[0x0][0x380] ;  /* 0x0000e000ff027b82 */ /* 0x000e220000000a00 */
[----:B------:R-:W1:Y:S01]  /*0070*/  LDCU.64 UR6, c[0x0][0x358] ;  /* 0x00006b00ff0677ac */ /* 0x000e620008000a00 */
[----:B------:R-:W2:Y:S06]  /*0080*/  S2R R12, SR_TID.X ;  /* 0x00000000000c7919 */ /* 0x000eac0000002100 */
[----:B------:R-:W3:Y:S08]  /*0090*/  LDC R9, c[0x0][0x360] ;  /* 0x0000d800ff097b82 */ /* 0x000ef00000000800 */
[----:B------:R-:W4:Y:S01]  /*00a0*/  LDC R6, c[0x0][0x388] ;  /* 0x0000e200ff067b82 */ /* 0x000f220000000800 */
[----:B0-----:R-:W-:-:S05]  /*00b0*/  IMAD.WIDE.U32 R2, R5, 0x4, R2 ;  /* 0x0000000405027825 */ /* 0x001fca00078e0002 */
[----:B-1----:R0:W5:Y:S01]  /*00c0*/  LDG.E R0, desc[UR6][R2.64] ;  /* 0x0000000602007981 */ /* 0x002162000c1e1900 */
[----:B------:R-:W-:Y:S01]  /*00d0*/  SHF.L.U32 R5, R4, 0xd, RZ ;  /* 0x0000000d04057819 */ /* 0x000fe200000006ff */
[----:B------:R-:W-:-:S03]  /*00e0*/  UMOV UR4, URZ ;  /* 0x000000ff00047c82 */ /* 0x000fc60008000000 */
[----:B--2---:R-:W-:Y:S02]  /*00f0*/  LOP3.LUT R18, R12, R5, RZ, 0xfc, !PT ;  /* 0x000000050c127212 */ /* 0x004fe400078efcff */
[----:B---3--:R-:W-:Y:S02]  /*0100*/  IADD3 R5, PT, PT, R5, R12, R9 ;  /* 0x0000000c05057210 */ /* 0x008fe40007ffe009 */
[C---:B------:R-:W-:Y:S01]  /*0110*/  LEA R13, R9.reuse, R18, 0x2 ;  /* 0x00000012090d7211 */ /* 0x040fe200078e10ff */
[C-C-:B------:R-:W-:Y:S02]  /*0120*/  IMAD R10, R9.reuse, 0x2, R18.reuse ;  /* 0x00000002090a7824 */ /* 0x140fe400078e0212 */
[C-C-:B------:R-:W-:Y:S02]  /*0130*/  IMAD R11, R9.reuse, 0x3, R18.reuse ;  /* 0x00000003090b7824 */ /* 0x140fe400078e0212 */
[C-C-:B------:R-:W-:Y:S02]  /*0140*/  IMAD R14, R9.reuse, 0x5, R18.reuse ;  /* 0x00000005090e7824 */ /* 0x140fe400078e0212 */
[----:B------:R-:W-:-:S02]  /*0150*/  IMAD R15, R9, 0x6, R18 ;  /* 0x00000006090f7824 */ /* 0x000fc400078e0212 */
[----:B------:R-:W-:Y:S02]  /*0160*/  IMAD R16, R9, 0x7, R18 ;  /* 0x0000000709107824 */ /* 0x000fe400078e0212 */
[-CC-:B----4-:R-:W-:Y:S02]  /*0170*/  IMAD R8, R5, R6.reuse, R6.reuse ;  /* 0x0000000605087224 */ /* 0x190fe400078e0206 */
[-CC-:B------:R-:W-:Y:S02]  /*0180*/  IMAD R18, R18, R6.reuse, R6.reuse ;  /* 0x0000000612127224 */ /* 0x180fe400078e0206 */
[-CC-:B------:R-:W-:Y:S02]  /*0190*/  IMAD R10, R10, R6.reuse, R6.reuse ;  /* 0x000000060a0a7224 */ /* 0x180fe400078e0206 */
[-CC-:B------:R-:W-:Y:S02]  /*01a0*/  IMAD R11, R11, R6.reuse, R6.reuse ;  /* 0x000000060b0b7224 */ /* 0x180fe400078e0206 */
[----:B------:R-:W-:-:S02]  /*01b0*/  IMAD R13, R13, R6, R6 ;  /* 0x000000060d0d7224 */ /* 0x000fc400078e0206 */
[-CC-:B------:R-:W-:Y:S02]  /*01c0*/  IMAD R14, R14, R6.reuse, R6.reuse ;  /* 0x000000060e0e7224 */ /* 0x180fe400078e0206 */
[-CC-:B------:R-:W-:Y:S02]  /*01d0*/  IMAD R15, R15, R6.reuse, R6.reuse ;  /* 0x000000060f0f7224 */ /* 0x180fe400078e0206 */
[-C--:B------:R-:W-:Y:S02]  /*01e0*/  IMAD R16, R16, R6.reuse, R6 ;  /* 0x0000000610107224 */ /* 0x080fe400078e0206 */
[----:B0-----:R-:W-:-:S07]  /*01f0*/  IMAD R17, R9, R6, RZ ;  /* 0x0000000609117224 */ /* 0x001fce00078e02ff */
.L_x_0:
[----:B0-----:R-:W-:-:S05]  /*0200*/  VIADD R2, R18, 0xffffffff ;  /* 0xffffffff12027836 */ /* 0x001fca0000000000 */
[----:B------:R-:W-:-:S04]  /*0210*/  ISETP.GT.U32.AND P1, PT, R2, 0x5f5e0ff, PT ;  /* 0x05f5e0ff0200780c */ /* 0x000fc80003f24070 */
[----:B------:R-:W-:-:S13]  /*0220*/  ISETP.EQ.OR P1, PT, R12, 0x1fff, P1 ;  /* 0x00001fff0c00780c */ /* 0x000fda0000f22670 */
[----:B------:R-:W0:Y:S02]  /*0230*/  @!P1 LDC.64 R6, c[0x0][0x380] ;  /* 0x0000e000ff069b82 */ /* 0x000e240000000a00 */
[----:B0-----:R-:W-:-:S05]  /*0240*/  @!P1 IMAD.WIDE.U32 R6, R2, 0x4, R6 ;  /* 0x0000000402069825 */ /* 0x001fca00078e0006 */
[----:B------:R-:W2:Y:S01]  /*0250*/  @!P1 LDG.E R5, desc[UR6][R6.64] ;  /* 0x0000000606059981 */ /* 0x000ea2000c1e1900 */
[----:B------:R-:W-:Y:S01]  /*0260*/  IADD3 R20, PT, PT, R17, R2, RZ ;  /* 0x0000000211147210 */ /* 0x000fe20007ffe0ff */
[----:B------:R-:W-:-:S03]  /*0270*/  IMAD.IADD R4, R9, 0x1, R12 ;  /* 0x0000000109047824 */ /* 0x000fc600078e020c */
[----:B------:R-:W-:-:S04]  /*0280*/  ISETP.GT.U32.AND P0, PT, R20, 0x5f5e0ff, PT ;  /* 0x05f5e0ff1400780c */ /* 0x000fc80003f04070 */
[----:B------:R-:W-:-:S13]  /*0290*/  ISETP.EQ.OR P0, PT, R4, 0x1fff, P0 ;  /* 0x00001fff0400780c */ /* 0x000fda0000702670 */
[----:B------:R-:W0:Y:S01]  /*02a0*/  @!P0 LDC.64 R2, c[0x0][0x380] ;  /* 0x0000e000ff028b82 */ /* 0x000e220000000a00 */
[----:B------:R-:W-:-:S05]  /*02b0*/  @!P0 IADD3 R21, PT, PT, R8, -0x1, RZ ;  /* 0xffffffff08158810 */ /* 0x000fca0007ffe0ff */
[----:B0-----:R-:W-:-:S04]  /*02c0*/  @!P0 IMAD.WIDE.U32 R2, R21, 0x4, R2 ;  /* 0x0000000415028825 */ /* 0x001fc800078e0002 */
[----:B--2--5:R-:W-:-:S05]  /*02d0*/  @!P1 IMAD.IADD R19, R0, 0x1, R5 ;  /* 0x0000000100139824 */ /* 0x024fca00078e0205 */
[----:B------:R0:W-:Y:S04]  /*02e0*/  @!P1 STG.E desc[UR6][R6.64], R19 ;  /* 0x0000001306009986 */ /* 0x0001e8000c101906 */
[----:B------:R-:W2:Y:S01]  /*02f0*/  @!P0 LDG.E R21, desc[UR6][R2.64] ;  /* 0x0000000602158981 */ /* 0x000ea2000c1e1900 */
[----:B------:R-:W-:Y:S01]  /*0300*/  IADD3 R22, PT, PT, R17, R20, RZ ;  /* 0x0000001411167210 */ /* 0x000fe20007ffe0ff */
[----:B------:R-:W-:-:S03]  /*0310*/  IMAD.IADD R20, R4, 0x1, R9 ;  /* 0x0000000104147824 */ /* 0x000fc600078e0209 */
[----:B------:R-:W-:-:S04]  /*0320*/  ISETP.GT.U32.AND P1, PT, R22, 0x5f5e0ff, PT ;  /* 0x05f5e0ff1600780c */ /* 0x000fc80003f24070 */
[----:B------:R-:W-:-:S13]  /*0330*/  ISETP.EQ.OR P1, PT, R20, 0x1fff, P1 ;  /* 0x00001fff1400780c */ /* 0x000fda0000f22670 */
[----:B------:R-:W1:Y:S01]  /*0340*/  @!P1 LDC.64 R4, c[0x0][0x380] ;  /* 0x0000e000ff049b82 */ /* 0x000e620000000a00 */
[----:B------:R-:W-:-:S05]  /*0350*/  @!P1 IADD3 R23, PT, PT, R10, -0x1, RZ ;  /* 0xffffffff0a179810 */ /* 0x000fca0007ffe0ff */
[----:B-1----:R-:W-:-:S04]  /*0360*/  @!P1 IMAD.WIDE.U32 R4, R23, 0x4, R4 ;  /* 0x0000000417049825 */ /* 0x002fc800078e0004 */
[----:B--2---:R-:W-:-:S05]  /*0370*/  @!P0 IMAD.IADD R21, R0, 0x1, R21 ;  /* 0x0000000100158824 */ /* 0x004fca00078e0215 */
[----:B------:R1:W-:Y:S04]  /*0380*/  @!P0 STG.E desc[UR6][R2.64], R21 ;  /* 0x0000001502008986 */ /* 0x0003e8000c101906 */
[----:B0-----:R-:W2:Y:S01]  /*0390*/  @!P1 LDG.E R19, desc[UR6][R4.64] ;  /* 0x0000000604139981 */ /* 0x001ea2000c1e1900 */
[----:B------:R-:W-:Y:S01]  /*03a0*/  IADD3 R22, PT, PT, R17, R22, RZ ;  /* 0x0000001611167210 */ /* 0x000fe20007ffe0ff */
[----:B------:R-:W-:-:S03]  /*03b0*/  IMAD.IADD R20, R20, 0x1, R9 ;  /* 0x0000000114147824 */ /* 0x000fc600078e0209 */
[----:B------:R-:W-:-:S04]  /*03c0*/  ISETP.GT.U32.AND P0, PT, R22, 0x5f5e0ff, PT ;  /* 0x05f5e0ff1600780c */ /* 0x000fc80003f04070 */
[----:B------:R-:W-:-:S13]  /*03d0*/  ISETP.EQ.OR P0, PT, R20, 0x1fff, P0 ;  /* 0x00001fff1400780c */ /* 0x000fda0000702670 */
[----:B------:R-:W0:Y:S01]  /*03e0*/  @!P0 LDC.64 R6, c[0x0][0x380] ;  /* 0x0000e000ff068b82 */ /* 0x000e220000000a00 */
[----:B------:R-:W-:-:S05]  /*03f0*/  @!P0 IADD3 R23, PT, PT, R11, -0x1, RZ ;  /* 0xffffffff0b178810 */ /* 0x000fca0007ffe0ff */
[----:B0-----:R-:W-:-:S04]  /*0400*/  @!P0 IMAD.WIDE.U32 R6, R23, 0x4, R6 ;  /* 0x0000000417068825 */ /* 0x001fc800078e0006 */
[----:B--2---:R-:W-:-:S05]  /*0410*/  @!P1 IMAD.IADD R19, R0, 0x1, R19 ;  /* 0x0000000100139824 */ /* 0x004fca00078e0213 */
[----:B------:R0:W-:Y:S04]  /*0420*/  @!P1 STG.E desc[UR6][R4.64], R19 ;  /* 0x0000001304009986 */ /* 0x0001e8000c101906 */
[----:B-1----:R-:W2:Y:S01]  /*0430*/  @!P0 LDG.E R21, desc[UR6][R6.64] ;  /* 0x0000000606158981 */ /* 0x002ea2000c1e1900 */
        /* <DEDUP_REMOVED lines=40> */
[----:B------:R-:W-:Y:S01]  /*06c0*/  UIADD3 UR4, UPT, UPT, UR4, 0x8, URZ ;  /* 0x0000000804047890 */ /* 0x000fe2000fffe0ff */
[----:B------:R-:W-:Y:S01]  /*06d0*/  IMAD R18, R17, 0x8, R18 ;  /* 0x0000000811127824 */ /* 0x000fe200078e0212 */
[----:B------:R-:W-:Y:S01]  /*06e0*/  LEA R12, R9, R12, 0x3 ;  /* 0x0000000c090c7211 */ /* 0x000fe200078e18ff */
[C---:B------:R-:W-:Y:S01]  /*06f0*/  IMAD R10, R17.reuse, 0x8, R10 ;  /* 0x00000008110a7824 */ /* 0x040fe200078e020a */
[----:B------:R-:W-:Y:S01]  /*0700*/  UISETP.NE.AND UP0, UPT, UR4, 0x40, UPT ;  /* 0x000000400400788c */ /* 0x000fe2000bf05270 */
[C---:B------:R-:W-:Y:S01]  /*0710*/  LEA R8, R17.reuse, R8, 0x3 ;  /* 0x0000000811087211 */ /* 0x040fe200078e18ff */
[C---:B------:R-:W-:Y:S01]  /*0720*/  IMAD R14, R17.reuse, 0x8, R14 ;  /* 0x00000008110e7824 */ /* 0x040fe200078e020e */
[----:B------:R-:W-:-:S02]  /*0730*/  LEA R11, R17, R11, 0x3 ;  /* 0x0000000b110b7211 */ /* 0x000fc400078e18ff */
[C---:B------:R-:W-:Y:S02]  /*0740*/  LEA R13, R17.reuse, R13, 0x3 ;  /* 0x0000000d110d7211 */ /* 0x040fe400078e18ff */
[C---:B------:R-:W-:Y:S02]  /*0750*/  LEA R15, R17.reuse, R15, 0x3 ;  /* 0x0000000f110f7211 */ /* 0x040fe400078e18ff */
[----:B------:R-:W-:Y:S02]  /*0760*/  LEA R16, R17, R16, 0x3 ;  /* 0x0000001011107211 */ /* 0x000fe400078e18ff */
[----:B--2---:R-:W-:-:S05]  /*0770*/  @!P0 IADD3 R5, PT, PT, R0, R5, RZ ;  /* 0x0000000500058210 */ /* 0x004fca0007ffe0ff */
[----:B------:R0:W-:Y:S01]  /*0780*/  @!P0 STG.E desc[UR6][R2.64], R5 ;  /* 0x0000000502008986 */ /* 0x0001e2000c101906 */
[----:B------:R-:W-:Y:S05]  /*0790*/  BRA.U UP0, `(.L_x_0) ;  /* 0xfffffff900987547 */ /* 0x000fea000b83ffff */
[----:B------:R-:W-:Y:S05]  /*07a0*/  EXIT ;  /* 0x000000000000794d */ /* 0x000fea0003800000 */
.L_x_1:
[----:B------:R-:W-:-:S00]  /*07b0*/  BRA `(.L_x_1) ;  /* 0xfffffffc00fc7947 */ /* 0x000fc0000383ffff */
[----:B------:R-:W-:-:S00]  /*07c0*/  NOP ;  /* 0x0000000000007918 */ /* 0x000fc00000000000 */
        /* <DEDUP_REMOVED lines=11> */
.L_x_10:


//--------------------- .text._Z14upsweep_kernelPjS_jj --------------------------
	.section	.text._Z14upsweep_kernelPjS_jj,"ax",@progbits
	.align	128
        .global         _Z14upsweep_kernelPjS_jj
        .type           _Z14upsweep_kernelPjS_jj,@function
        .size           _Z14upsweep_kernelPjS_jj,(.L_x_11 - _Z14upsweep_kernelPjS_jj)
        .other          _Z14upsweep_kernelPjS_jj,@"STO_CUDA_ENTRY STV_DEFAULT"
_Z14upsweep_kernelPjS_jj:
.text._Z14upsweep_kernelPjS_jj:
[----:B------:R-:W-:Y:S01]  /*0000*/  LDC R1, c[0x0][0x37c] ;  /* 0x0000df00ff017b82 */ /* 0x000fe20000000800 */
[----:B------:R-:W0:Y:S01]  /*0010*/  LDCU UR4, c[0x0][0x390] ;  /* 0x00007200ff0477ac */ /* 0x000e220008000800 */
[----:B------:R-:W1:Y:S01]  /*0020*/  S2R R4, SR_CTAID.X ;  /* 0x0000000000047919 */ /* 0x000e620000002500 */
[----:B------:R-:W2:Y:S01]  /*0030*/  LDCU.64 UR6, c[0x0][0x358] ;  /* 0x00006b00ff0677ac */ /* 0x000ea20008000a00 */
[----:B------:R-:W3:Y:S01]  /*0040*/  S2R R3, SR_TID.X ;  /* 0x0000000000037919 */ /* 0x000ee20000002100 */
[----:B------:R-:W4:Y:S01]  /*0050*/  LDCU UR8, c[0x0][0x360] ;  /* 0x00006c00ff0877ac */ /* 0x000f220008000800 */
[----:B0-----:R-:W-:-:S09]  /*0060*/  UISETP.NE.AND UP0, UPT, UR4, URZ, UPT ;  /* 0x000000ff0400728c */ /* 0x001fd2000bf05270 */
[----:B--2-4-:R-:W-:Y:S05]  /*0070*/  BRA.U !UP0, `(.L_x_2) ;  /* 0x0000000508b07547 */ /* 0x014fea000b800000 */
[----:B------:R-:W0:Y:S01]  /*0080*/  LDC R2, c[0x0][0x360] ;  /* 0x0000d800ff027b82 */ /* 0x000e220000000800 */
[C---:B---3--:R-:W-:Y:S01]  /*0090*/  IMAD.SHL.U32 R20, R3.reuse, 0x4, RZ ;  /* 0x0000000403147824 */ /* 0x048fe200078e00ff */
[----:B------:R-:W-:Y:S01]  /*00a0*/  UMOV UR4, 0x400 ;  /* 0x0000040000047882 */ /* 0x000fe20000000000 */
[----:B-1----:R-:W-:Y:S01]  /*00b0*/  IMAD R0, R4, 0x2000, R3 ;  /* 0x0000200004007824 */ /* 0x002fe200078e0203 */
[----:B------:R-:W1:Y:S01]  /*00c0*/  LDCU UR9, c[0x0][0x394] ;  /* 0x00007280ff0977ac */ /* 0x000e620008000800 */
[----:B------:R-:W-:-:S03]  /*00d0*/  VIADD R21, R3, UR8 ;  /* 0x0000000803157c36 */ /* 0x000fc60008000000 */
[----:B------:R-:W2:Y:S01]  /*00e0*/  S2UR UR5, SR_CgaCtaId ;  /* 0x00000000000579c3 */ /* 0x000ea20000008800 */
[----:B------:R-:W-:Y:S01]  /*00f0*/  IMAD R7, R4, 0x2000, R21 ;  /* 0x0000200004077824 */ /* 0x000fe200078e0215 */
[C---:B0-----:R-:W-:Y:S01]  /*0100*/  LEA R19, R2.reuse, R20, 0x3 ;  /* 0x0000001402137211 */ /* 0x041fe200078e18ff */
[C-C-:B------:R-:W-:Y:S01]  /*0110*/  IMAD R18, R2.reuse, 0xc, R20.reuse ;  /* 0x0000000c02127824 */ /* 0x140fe200078e0214 */
[C---:B------:R-:W-:Y:S01]  /*0120*/  LEA R10, R2.reuse, R0, 0x2 ;  /* 0x00000000020a7211 */ /* 0x040fe200078e10ff */
[C-C-:B------:R-:W-:Y:S02]  /*0130*/  IMAD R17, R2.reuse, 0x10, R20.reuse ;  /* 0x0000001002117824 */ /* 0x140fe400078e0214 */
[C-C-:B------:R-:W-:Y:S02]  /*0140*/  IMAD R16, R2.reuse, 0x14, R20.reuse ;  /* 0x0000001402107824 */ /* 0x140fe400078e0214 */
[C-C-:B------:R-:W-:Y:S01]  /*0150*/  IMAD R5, R2.reuse, 0x18, R20.reuse ;  /* 0x0000001802057824 */ /* 0x140fe200078e0214 */
[----:B--2---:R-:W-:Y:S01]  /*0160*/  ULEA UR5, UR5, UR4, 0x18 ;  /* 0x0000000405057291 */ /* 0x004fe2000f8ec0ff */
[----:B------:R-:W-:-:S02]  /*0170*/  IMAD R6, R2, 0x1c, R20 ;  /* 0x0000001c02067824 */ /* 0x000fc400078e0214 */
[C-C-:B------:R-:W-:Y:S01]  /*0180*/  IMAD R8, R2.reuse, 0x2, R0.reuse ;  /* 0x0000000202087824 */ /* 0x140fe200078e0200 */
[----:B------:R-:W-:Y:S01]  /*0190*/  UMOV UR4, URZ ;  /* 0x000000ff00047c82 */ /* 0x000fe20008000000 */
[C-C-:B------:R-:W-:Y:S02]  /*01a0*/  IMAD R9, R2.reuse, 0x3, R0.reuse ;  /* 0x0000000302097824 */ /* 0x140fe400078e0200 */
[C-C-:B------:R-:W-:Y:S02]  /*01b0*/  IMAD R11, R2.reuse, 0x5, R0.reuse ;  /* 0x00000005020b7824 */ /* 0x140fe400078e0200 */
[C-C-:B------:R-:W-:Y:S02]  /*01c0*/  IMAD R12, R2.reuse, 0x6, R0.reuse ;  /* 0x00000006020c7824 */ /* 0x140fe400078e0200 */
[----:B-1----:R-:W-:-:S07]  /*01d0*/  IMAD R13, R2, 0x7, R0 ;  /* 0x00000007020d7824 */ /* 0x002fce00078e0200 */
.L_x_3:
[----:B------:R-:W-:Y:S02]  /*01e0*/  VIADD R26, R0, 0x1 ;  /* 0x00000001001a7836 */ /* 0x000fe40000000000 */
[----:B------:R-:W-:Y:S02]  /*01f0*/  VIADD R22, R7, 0x1 ;  /* 0x0000000107167836 */ /* 0x000fe40000000000 */
[----:B------:R-:W-:-:S04]  /*0200*/  IMAD.WIDE.U32 R26, R26, UR9, RZ ;  /* 0x000000091a1a7c25 */ /* 0x000fc8000f8e00ff */
[----:B0-----:R-:W-:Y:S01]  /*0210*/  IMAD.WIDE.U32 R22, R22, UR9, RZ ;  /* 0x0000000916167c25 */ /* 0x001fe2000f8e00ff */
[----:B------:R-:W-:-:S04]  /*0220*/  ISETP.GT.U32.AND P1, PT, R26, 0x5f5e100, PT ;  /* 0x05f5e1001a00780c */ /* 0x000fc80003f24070 */
[----:B------:R-:W-:Y:S02]  /*0230*/  ISETP.GT.U32.AND.EX P1, PT, R27, RZ, PT, P1 ;  /* 0x000000ff1b00720c */ /* 0x000fe40003f24110 */
[----:B------:R-:W-:-:S04]  /*0240*/  ISETP.GT.U32.AND P4, PT, R22, 0x5f5e100, PT ;  /* 0x05f5e1001600780c */ /* 0x000fc80003f84070 */
[----:B------:R-:W-:-:S07]  /*0250*/  ISETP.GT.U32.AND.EX P4, PT, R23, RZ, PT, P4 ;  /* 0x000000ff1700720c */ /* 0x000fce0003f84140 */
[----:B------:R-:W0:Y:S02]  /*0260*/  @!P1 LDC.64 R14, c[0x0][0x388] ;  /* 0x0000e200ff0e9b82 */ /* 0x000e240000000a00 */
[----:B0-----:R-:W-:-:S04]  /*0270*/  @!P1 LEA R24, P0, R26, R14, 0x2 ;  /* 0x0000000e1a189211 */ /* 0x001fc800078010ff */
[----:B------:R-:W-:Y:S01]  /*0280*/  @!P1 LEA.HI.X R25, R26, R15, R27, 0x2, P0 ;  /* 0x0000000f1a199211 */ /* 0x000fe200000f141b */
[----:B------:R-:W-:Y:S01]  /*0290*/  VIADD R26, R8, 0x1 ;  /* 0x00000001081a7836 */ /* 0x000fe20000000000 */
[----:B------:R-:W0:Y:S03]  /*02a0*/  @!P4 LDC.64 R14, c[0x0][0x388] ;  /* 0x0000e200ff0ecb82 */ /* 0x000e260000000a00 */
[----:B------:R-:W-:Y:S01]  /*02b0*/  IMAD.WIDE.U32 R26, R26, UR9, RZ ;  /* 0x000000091a1a7c25 */ /* 0x000fe2000f8e00ff */
[----:B------:R-:W2:Y:S02]  /*02c0*/  @!P1 LDG.E R24, desc[UR6][R24.64+-0x4] ;  /* 0xfffffc0618189981 */ /* 0x000ea4000c1e1900 */
[----:B------:R-:W-:-:S04]  /*02d0*/  ISETP.GT.U32.AND P3, PT, R26, 0x5f5e100, PT ;  /* 0x05f5e1001a00780c */ /* 0x000fc80003f64070 */
[----:B------:R-:W-:Y:S02]  /*02e0*/  ISETP.GT.U32.AND.EX P3, PT, R27, RZ, PT, P3 ;  /* 0x000000ff1b00720c */ /* 0x000fe40003f64130 */
[----:B0-----:R-:W-:-:S04]  /*02f0*/  @!P4 LEA R14, P0, R22, R14, 0x2 ;  /* 0x0000000e160ec211 */ /* 0x001fc800078010ff */
[----:B------:R-:W-:-:S05]  /*0300*/  @!P4 LEA.HI.X R15, R22, R15, R23, 0x2, P0 ;  /* 0x0000000f160fc211 */ /* 0x000fca00000f1417 */
[----:B------:R0:W3:Y:S02]  /*0310*/  @!P4 LDG.E R23, desc[UR6][R14.64+-0x4] ;  /* 0xfffffc060e17c981 */ /* 0x0000e4000c1e1900 */
[----:B0-----:R-:W0:Y:S02]  /*0320*/  @!P3 LDC.64 R14, c[0x0][0x388] ;  /* 0x0000e200ff0ebb82 */ /* 0x001e240000000a00 */
[----:B0-----:R-:W-:-:S04]  /*0330*/  @!P3 LEA R14, P0, R26, R14, 0x2 ;  /* 0x0000000e1a0eb211 */ /* 0x001fc800078010ff */
[----:B------:R-:W-:Y:S02]  /*0340*/  @!P3 LEA.HI.X R15, R26, R15, R27, 0x2, P0 ;  /* 0x0000000f1a0fb211 */ /* 0x000fe400000f141b */
[----:B------:R-:W-:-:S03]  /*0350*/  IADD3 R26, PT, PT, R9, 0x1, RZ ;  /* 0x00000001091a7810 */ /* 0x000fc60007ffe0ff */
[----:B------:R0:W4:Y:S02]  /*0360*/  @!P3 LDG.E R22, desc[UR6][R14.64+-0x4] ;  /* 0xfffffc060e16b981 */ /* 0x000124000c1e1900 */
[----:B------:R-:W-:-:S03]  /*0370*/  IMAD.WIDE.U32 R26, R26, UR9, RZ ;  /* 0x000000091a1a7c25 */ /* 0x000fc6000f8e00ff */
[----:B------:R-:W-:-:S04]  /*0380*/  ISETP.GT.U32.AND P2, PT, R26, 0x5f5e100, PT ;  /* 0x05f5e1001a00780c */ /* 0x000fc80003f44070 */
[----:B------:R-:W-:-:S13]  /*0390*/  ISETP.GT.U32.AND.EX P2, PT, R27, RZ, PT, P2 ;  /* 0x000000ff1b00720c */ /* 0x000fda0003f44120 */
[----:B0-----:R-:W0:Y:S02]  /*03a0*/  @!P2 LDC.64 R14, c[0x0][0x388] ;  /* 0x0000e200ff0eab82 */ /* 0x001e240000000a00 */
[----:B0-----:R-:W-:-:S04]  /*03b0*/  @!P2 LEA R14, P0, R26, R14, 0x2 ;  /* 0x0000000e1a0ea211 */ /* 0x001fc800078010ff */
[----:B------:R-:W-:-:S05]  /*03c0*/  @!P2 LEA.HI.X R15, R26, R15, R27, 0x2, P0 ;  /* 0x0000000f1a0fa211 */ /* 0x000fca00000f141b */
[----:B------:R0:W5:Y:S01]  /*03d0*/  @!P2 LDG.E R26, desc[UR6][R14.64+-0x4] ;  /* 0xfffffc060e1aa981 */ /* 0x000162000c1e1900 */
[----:B------:R-:W-:-:S04]  /*03e0*/  VIADD R28, R10, 0x1 ;  /* 0x000000010a1c7836 */ /* 0x000fc80000000000 */
[----:B------:R-:W-:-:S03]  /*03f0*/  IMAD.WIDE.U32 R28, R28, UR9, RZ ;  /* 0x000000091c1c7c25 */ /* 0x000fc6000f8e00ff */
[----:B------:R-:W-:-:S04]  /*0400*/  ISETP.GT.U32.AND P0, PT, R28, 0x5f5e100, PT ;  /* 0x05f5e1001c00780c */ /* 0x000fc80003f04070 */
[----:B------:R-:W-:-:S13]  /*0410*/  ISETP.GT.U32.AND.EX P0, PT, R29, RZ, PT, P0 ;  /* 0x000000ff1d00720c */ /* 0x000fda0003f04100 */
[----:B0-----:R-:W0:Y:S01]  /*0420*/  @!P0 LDC.64 R14, c[0x0][0x388] ;  /* 0x0000e200ff0e8b82 */ /* 0x001e220000000a00 */
[----:B------:R-:W-:Y:S01]  /*0430*/  VIADD R27, R11, 0x1 ;  /* 0x000000010b1b7836 */ /* 0x000fe20000000000 */
[----:B------:R-:W-:Y:S01]  /*0440*/  @!P4 LEA R30, R21, UR5, 0x2 ;  /* 0x00000005151ecc11 */ /* 0x000fe2000f8e10ff */
[----:B--2---:R0:W-:Y:S02]  /*0450*/  @!P1 STS [R20+UR5], R24 ;  /* 0x0000001814009988 */ /* 0x0041e40008000805 */
[----:B0-----:R-:W-:-:S04]  /*0460*/  @!P0 LEA R24, P1, R28, R14, 0x2 ;  /* 0x0000000e1c188211 */ /* 0x001fc800078210ff */
[----:B------:R-:W-:Y:S01]  /*0470*/  @!P0 LEA.HI.X R25, R28, R15, R29, 0x2, P1 ;  /* 0x0000000f1c198211 */ /* 0x000fe200008f141d */
[----:B------:R-:W-:-:S04]  /*0480*/  IMAD.WIDE.U32 R28, R27, UR9, RZ ;  /* 0x000000091b1c7c25 */ /* 0x000fc8000f8e00ff */
[----:B------:R-:W2:Y:S01]  /*0490*/  @!P0 LDG.E R24, desc[UR6][R24.64+-0x4] ;  /* 0xfffffc0618188981 */ /* 0x000ea2000c1e1900 */
[----:B------:R-:W-:-:S04]  /*04a0*/  ISETP.GT.U32.AND P1, PT, R28, 0x5f5e100, PT ;  /* 0x05f5e1001c00780c */ /* 0x000fc80003f24070 */
[----:B------:R-:W-:-:S13]  /*04b0*/  ISETP.GT.U32.AND.EX P1, PT, R29, RZ, PT, P1 ;  /* 0x000000ff1d00720c */ /* 0x000fda0003f24110 */
[----:B------:R-:W0:Y:S01]  /*04c0*/  @!P1 LDC.64 R14, c[0x0][0x388] ;  /* 0x0000e200ff0e9b82 */ /* 0x000e220000000a00 */
[----:B---3--:R-:W-:Y:S04]  /*04d0*/  @!P4 STS [R30], R23 ;  /* 0x000000171e00c388 */ /* 0x008fe80000000800 */
[----:B----4-:R0:W-:Y:S02]  /*04e0*/  @!P3 STS [R19+UR5], R22 ;  /* 0x000000161300b988 */ /* 0x0101e40008000805 */
[----:B0-----:R-:W-:-:S04]  /*04f0*/  @!P1 LEA R22, P3, R28, R14, 0x2 ;  /* 0x0000000e1c169211 */ /* 0x001fc800078610ff */
[----:B------:R-:W-:Y:S01]  /*0500*/  @!P1 LEA.HI.X R23, R28, R15, R29, 0x2, P3 ;  /* 0x0000000f1c179211 */ /* 0x000fe200018f141d */
[----:B------:R-:W-:-:S04]  /*0510*/  VIADD R28, R12, 0x1 ;  /* 0x000000010c1c7836 */ /* 0x000fc80000000000 */
[----:B------:R-:W-:Y:S01]  /*0520*/  IMAD.WIDE.U32 R28, R28, UR9, RZ ;  /* 0x000000091c1c7c25 */ /* 0x000fe2000f8e00ff */
[----:B------:R-:W-:Y:S01]  /*0530*/  IADD3 R27, PT, PT, R13, 0x1, RZ ;  /* 0x000000010d1b7810 */ /* 0x000fe20007ffe0ff */
[----:B------:R-:W3:Y:S01]  /*0540*/  @!P1 LDG.E R23, desc[UR6][R22.64+-0x4] ;  /* 0xfffffc0616179981 */ /* 0x000ee2000c1e1900 */
[----:B------:R-:W-:-:S04]  /*0550*/  ISETP.GT.U32.AND P3, PT, R28, 0x5f5e100, PT ;  /* 0x05f5e1001c00780c */ /* 0x000fc80003f64070 */
[----:B------:R-:W-:-:S13]  /*0560*/  ISETP.GT.U32.AND.EX P3, PT, R29, RZ, PT, P3 ;  /* 0x000000ff1d00720c */ /* 0x000fda0003f64130 */
[----:B------:R-:W0:Y:S01]  /*0570*/  @!P3 LDC.64 R14, c[0x0][0x388] ;  /* 0x0000e200ff0ebb82 */ /* 0x000e220000000a00 */
[----:B-----5:R1:W-:Y:S01]  /*0580*/  @!P2 STS [R18+UR5], R26 ;  /* 0x0000001a1200a988 */ /* 0x0203e20008000805 */
[----:B0-----:R-:W-:Y:S01]  /*0590*/  @!P3 LEA R14, P2, R28, R14, 0x2 ;  /* 0x0000000e1c0eb211 */ /* 0x001fe200078410ff */
[----:B-1----:R-:W-:-:S03]  /*05a0*/  IMAD.WIDE.U32 R26, R27, UR9, RZ ;  /* 0x000000091b1a7c25 */ /* 0x002fc6000f8e00ff */
[----:B------:R-:W-:Y:S02]  /*05b0*/  @!P3 LEA.HI.X R15, R28, R15, R29, 0x2, P2 ;  /* 0x0000000f1c0fb211 */ /* 0x000fe400010f141d */
[----:B------:R-:W-:-:S03]  /*05c0*/  ISETP.GT.U32.AND P2, PT, R26, 0x5f5e100, PT ;  /* 0x05f5e1001a00780c */ /* 0x000fc60003f44070 */
[----:B------:R0:W4:Y:S01]  /*05d0*/  @!P3 LDG.E R28, desc[UR6][R14.64+-0x4] ;  /* 0xfffffc060e1cb981 */ /* 0x000122000c1e1900 */
[----:B------:R-:W-:-:S13]  /*05e0*/  ISETP.GT.U32.AND.EX P2, PT, R27, RZ, PT, P2 ;  /* 0x000000ff1b00720c */ /* 0x000fda0003f44120 */
[----:B0-----:R-:W0:Y:S02]  /*05f0*/  @!P2 LDC.64 R14, c[0x0][0x388] ;  /* 0x0000e200ff0eab82 */ /* 0x001e240000000a00 */
[----:B0-----:R-:W-:-:S04]  /*0600*/  @!P2 LEA R14, P4, R26, R14, 0x2 ;  /* 0x0000000e1a0ea211 */ /* 0x001fc800078810ff */
[----:B------:R-:W-:-:S05]  /*0610*/  @!P2 LEA.HI.X R15, R26, R15, R27, 0x2, P4 ;  /* 0x0000000f1a0fa211 */ /* 0x000fca00020f141b */
[----:B------:R-:W5:Y:S01]  /*0620*/  @!P2 LDG.E R25, desc[UR6][R14.64+-0x4] ;  /* 0xfffffc060e19a981 */ /* 0x000f62000c1e1900 */
[----:B------:R-:W-:-:S04]  /*0630*/  UIADD3 UR4, UPT, UPT, UR4, 0x8, URZ ;  /* 0x0000000804047890 */ /* 0x000fc8000fffe0ff */
[----:B------:R-:W-:Y:S01]  /*0640*/  UISETP.NE.AND UP0, UPT, UR4, 0x40, UPT ;  /* 0x000000400400788c */ /* 0x000fe2000bf05270 */
[C---:B------:R-:W-:Y:S01]  /*0650*/  IMAD R0, R2.reuse, 0x8, R0 ;  /* 0x0000000802007824 */ /* 0x040fe200078e0200 */
[C---:B------:R-:W-:Y:S01]  /*0660*/  LEA R9, R2.reuse, R9, 0x3 ;  /* 0x0000000902097211 */ /* 0x040fe200078e18ff */
[C---:B------:R-:W-:Y:S01]  /*0670*/  IMAD R7, R2.reuse, 0x8, R7 ;  /* 0x0000000802077824 */ /* 0x040fe200078e0207 */
[C---:B------:R-:W-:Y:S01]  /*0680*/  LEA R13, R2.reuse, R13, 0x3 ;  /* 0x0000000d020d7211 */ /* 0x040fe200078e18ff */
[C---:B------:R-:W-:Y:S02]  /*0690*/  IMAD R8, R2.reuse, 0x8, R8 ;  /* 0x0000000802087824 */ /* 0x040fe400078e0208 */
[C---:B------:R-:W-:Y:S02]  /*06a0*/  IMAD R10, R2.reuse, 0x8, R10 ;  /* 0x00000008020a7824 */ /* 0x040fe400078e020a */
[C---:B------:R-:W-:Y:S02]  /*06b0*/  IMAD R11, R2.reuse, 0x8, R11 ;  /* 0x00000008020b7824 */ /* 0x040fe400078e020b */
[----:B------:R-:W-:Y:S01]  /*06c0*/  IMAD R12, R2, 0x8, R12 ;  /* 0x00000008020c7824 */ /* 0x000fe200078e020c */
[----:B--2---:R0:W-:Y:S04]  /*06d0*/  @!P0 STS [R17+UR5], R24 ;  /* 0x0000001811008988 */ /* 0x0041e80008000805 */
[----:B---3--:R0:W-:Y:S04]  /*06e0*/  @!P1 STS [R16+UR5], R23 ;  /* 0x0000001710009988 */ /* 0x0081e80008000805 */
[----:B----4-:R0:W-:Y:S04]  /*06f0*/  @!P3 STS [R5+UR5], R28 ;  /* 0x0000001c0500b988 */ /* 0x0101e80008000805 */
[----:B-----5:R0:W-:Y:S01]  /*0700*/  @!P2 STS [R6+UR5], R25 ;  /* 0x000000190600a988 */ /* 0x0201e20008000805 */
[----:B------:R-:W-:Y:S01]  /*0710*/  ULEA UR5, UR8, UR5, 0x5 ;  /* 0x0000000508057291 */ /* 0x000fe2000f8e28ff */
[----:B------:R-:W-:Y:S11]  /*0720*/  BRA.U UP0, `(.L_x_3) ;  /* 0xfffffff900ac7547 */ /* 0x000ff6000b83ffff */
[----:B------:R-:W-:Y:S05]  /*0730*/  BRA `(.L_x_4) ;  /* 0x0000000c00047947 */ /* 0x000fea0003800000 */
.L_x_2:
[----:B------:R-:W0:Y:S01]  /*0740*/  LDCU UR9, c[0x0][0x394] ;  /* 0x00007280ff0977ac */ /* 0x000e220008000800 */
[----:B-1-3--:R-:W-:-:S04]  /*0750*/  IMAD R0, R4, 0x2000, R3 ;  /* 0x0000200004007824 */ /* 0x00afc800078e0203 */
[----:B------:R-:W-:-:S04]  /*0760*/  VIADD R6, R0, 0x1 ;  /* 0x0000000100067836 */ /* 0x000fc80000000000 */
[----:B0-----:R-:W-:-:S03]  /*0770*/  IMAD.WIDE.U32 R6, R6, UR9, RZ ;  /* 0x0000000906067c25 */ /* 0x001fc6000f8e00ff */
[----:B------:R-:W-:-:S04]  /*0780*/  ISETP.GT.U32.AND P0, PT, R6, 0x5f5e100, PT ;  /* 0x05f5e1000600780c */ /* 0x000fc80003f04070 */
[----:B------:R-:W-:-:S13]  /*0790*/  ISETP.GT.U32.AND.EX P0, PT, R7, RZ, PT, P0 ;  /* 0x000000ff0700720c */ /* 0x000fda0003f04100 */
[----:B------:R-:W0:Y:S02]  /*07a0*/  @!P0 LDC.64 R12, c[0x0][0x380] ;  /* 0x0000e000ff0c8b82 */ /* 0x000e240000000a00 */
[----:B0-----:R-:W-:-:S04]  /*07b0*/  @!P0 LEA R12, P1, R6, R12, 0x2 ;  /* 0x0000000c060c8211 */ /* 0x001fc800078210ff */
[----:B------:R-:W-:-:S05]  /*07c0*/  @!P0 LEA.HI.X R13, R6, R13, R7, 0x2, P1 ;  /* 0x0000000d060d8211 */ /* 0x000fca00008f1407 */
[----:B------:R0:W2:Y:S01]  /*07d0*/  @!P0 LDG.E R5, desc[UR6][R12.64+-0x4] ;  /* 0xfffffc060c058981 */ /* 0x0000a2000c1e1900 */
[----:B------:R-:W-:Y:S01]  /*07e0*/  VIADD R10, R3, UR8 ;  /* 0x00000008030a7c36 */ /* 0x000fe20008000000 */
[----:B------:R-:W1:Y:S01]  /*07f0*/  LDC R11, c[0x0][0x360] ;  /* 0x0000d800ff0b7b82 */ /* 0x000e620000000800 */
[----:B------:R-:W-:-:S03]  /*0800*/  UMOV UR4, 0x400 ;  /* 0x0000040000047882 */ /* 0x000fc60000000000 */
[----:B------:R-:W-:-:S04]  /*0810*/  LEA R22, R4, R10, 0xd ;  /* 0x0000000a04167211 */ /* 0x000fc800078e68ff */
[----:B------:R-:W3:Y:S01]  /*0820*/  S2UR UR5, SR_CgaCtaId ;  /* 0x00000000000579c3 */ /* 0x000ee20000008800 */
[----:B------:R-:W-:-:S04]  /*0830*/  VIADD R8, R22, 0x1 ;  /* 0x0000000116087836 */ /* 0x000fc80000000000 */
[----:B------:R-:W-:-:S03]  /*0840*/  IMAD.WIDE.U32 R8, R8, UR9, RZ ;  /* 0x0000000908087c25 */ /* 0x000fc6000f8e00ff */
[----:B------:R-:W-:-:S04]  /*0850*/  ISETP.GT.U32.AND P6, PT, R8, 0x5f5e100, PT ;  /* 0x05f5e1000800780c */ /* 0x000fc80003fc4070 */
[----:B------:R-:W-:Y:S01]  /*0860*/  ISETP.GT.U32.AND.EX P6, PT, R9, RZ, PT, P6 ;  /* 0x000000ff0900720c */ /* 0x000fe20003fc4160 */
[C-C-:B-1----:R-:W-:Y:S02]  /*0870*/  IMAD R19, R11.reuse, 0x2, R0.reuse ;  /* 0x000000020b137824 */ /* 0x142fe400078e0200 */
[--C-:B------:R-:W-:Y:S02]  /*0880*/  IMAD R18, R11, 0x3, R0.reuse ;  /* 0x000000030b127824 */ /* 0x100fe400078e0200 */
[----:B------:R-:W-:Y:S02]  /*0890*/  VIADD R26, R19, 0x1 ;  /* 0x00000001131a7836 */ /* 0x000fe40000000000 */
[----:B------:R-:W-:Y:S01]  /*08a0*/  IMAD R17, R11, 0x4, R0 ;  /* 0x000000040b117824 */ /* 0x000fe200078e0200 */
[----:B0-----:R-:W-:Y:S01]  /*08b0*/  IADD3 R12, PT, PT, R18, 0x1, RZ ;  /* 0x00000001120c7810 */ /* 0x001fe20007ffe0ff */
[----:B------:R-:W-:Y:S01]  /*08c0*/  IMAD.WIDE.U32 R26, R26, UR9, RZ ;  /* 0x000000091a1a7c25 */ /* 0x000fe2000f8e00ff */
[----:B---3--:R-:W-:-:S03]  /*08d0*/  ULEA UR4, UR5, UR4, 0x18 ;  /* 0x0000000405047291 */ /* 0x008fc6000f8ec0ff */
[----:B------:R-:W0:Y:S01]  /*08e0*/  @!P6 LDC.64 R24, c[0x0][0x380] ;  /* 0x0000e000ff18eb82 */ /* 0x000e220000000a00 */
[----:B------:R-:W-:Y:S01]  /*08f0*/  IMAD.WIDE.U32 R12, R12, UR9, RZ ;  /* 0x000000090c0c7c25 */ /* 0x000fe2000f8e00ff */
[----:B------:R-:W-:-:S03]  /*0900*/  ISETP.GT.U32.AND P5, PT, R26, 0x5f5e100, PT ;  /* 0x05f5e1001a00780c */ /* 0x000fc60003fa4070 */
[----:B------:R-:W-:Y:S01]  /*0910*/  VIADD R20, R17, 0x1 ;  /* 0x0000000111147836 */ /* 0x000fe20000000000 */
[----:B------:R-:W-:Y:S01]  /*0920*/  ISETP.GT.U32.AND.EX P5, PT, R27, RZ, PT, P5 ;  /* 0x000000ff1b00720c */ /* 0x000fe20003fa4150 */
[----:B------:R-:W-:Y:S01]  /*0930*/  IMAD R16, R11, 0x5, R0 ;  /* 0x000000050b107824 */ /* 0x000fe200078e0200 */
[----:B------:R-:W-:Y:S01]  /*0940*/  ISETP.GT.U32.AND P4, PT, R12, 0x5f5e100, PT ;  /* 0x05f5e1000c00780c */ /* 0x000fe20003f84070 */
[----:B------:R-:W-:Y:S01]  /*0950*/  IMAD.WIDE.U32 R20, R20, UR9, RZ ;  /* 0x0000000914147c25 */ /* 0x000fe2000f8e00ff */
[----:B------:R-:W-:Y:S02]  /*0960*/  P2R R2, PR, RZ, 0x20 ;  /* 0x00000020ff027803 */ /* 0x000fe40000000000 */
[----:B------:R-:W-:Y:S01]  /*0970*/  ISETP.GT.U32.AND.EX P4, PT, R13, RZ, PT, P4 ;  /* 0x000000ff0d00720c */ /* 0x000fe20003f84140 */
[----:B------:R-:W-:Y:S01]  /*0980*/  VIADD R30, R16, 0x1 ;  /* 0x00000001101e7836 */ /* 0x000fe20000000000 */
[----:B------:R-:W-:-:S03]  /*0990*/  ISETP.GT.U32.AND P3, PT, R20, 0x5f5e100, PT ;  /* 0x05f5e1001400780c */ /* 0x000fc60003f64070 */
[----:B------:R-:W-:Y:S01]  /*09a0*/  IMAD.WIDE.U32 R30, R30, UR9, RZ ;  /* 0x000000091e1e7c25 */ /* 0x000fe2000f8e00ff */
[----:B------:R-:W-:Y:S01]  /*09b0*/  ISETP.GT.U32.AND.EX P3, PT, R21, RZ, PT, P3 ;  /* 0x000000ff1500720c */ /* 0x000fe20003f64130 */
[----:B------:R-:W1:Y:S01]  /*09c0*/  @!P5 LDC.64 R6, c[0x0][0x380] ;  /* 0x0000e000ff06db82 */ /* 0x000e620000000a00 */
[----:B------:R-:W-:Y:S02]  /*09d0*/  ISETP.GT.U32.AND P2, PT, R30, 0x5f5e100, PT ;  /* 0x05f5e1001e00780c */ /* 0x000fe40003f44070 */
[----:B0-----:R-:W-:Y:S02]  /*09e0*/  @!P6 LEA R24, P1, R8, R24, 0x2 ;  /* 0x000000180818e211 */ /* 0x001fe400078210ff */
[----:B------:R-:W-:-:S03]  /*09f0*/  ISETP.GT.U32.AND.EX P2, PT, R31, RZ, PT, P2 ;  /* 0x000000ff1f00720c */ /* 0x000fc60003f44120 */
[----:B------:R-:W0:Y:S01]  /*0a00*/  @!P4 LDC.64 R14, c[0x0][0x380] ;  /* 0x0000e000ff0ecb82 */ /* 0x000e220000000a00 */
[----:B------:R-:W-:-:S05]  /*0a10*/  @!P6 LEA.HI.X R25, R8, R25, R9, 0x2, P1 ;  /* 0x000000190819e211 */ /* 0x000fca00008f1409 */
[----:B------:R3:W4:Y:S02]  /*0a20*/  @!P6 LDG.E R24, desc[UR6][R24.64+-0x4] ;  /* 0xfffffc061818e981 */ /* 0x000724000c1e1900 */
[----:B------:R-:W5:Y:S01]  /*0a30*/  @!P3 LDC.64 R8, c[0x0][0x380] ;  /* 0x0000e000ff08bb82 */ /* 0x000f620000000a00 */
[----:B-1----:R-:W-:-:S04]  /*0a40*/  @!P5 LEA R6, P1, R26, R6, 0x2 ;  /* 0x000000061a06d211 */ /* 0x002fc800078210ff */
[----:B------:R-:W-:Y:S02]  /*0a50*/  @!P5 LEA.HI.X R7, R26, R7, R27, 0x2, P1 ;  /* 0x000000071a07d211 */ /* 0x000fe400008f141b */
[----:B0-----:R-:W-:-:S04]  /*0a60*/  @!P4 LEA R14, P1, R12, R14, 0x2 ;  /* 0x0000000e0c0ec211 */ /* 0x001fc800078210ff */
[----:B------:R-:W-:Y:S01]  /*0a70*/  @!P4 LEA.HI.X R15, R12, R15, R13, 0x2, P1 ;  /* 0x0000000f0c0fc211 */ /* 0x000fe200008f140d */
[C-C-:B------:R-:W-:Y:S02]  /*0a80*/  IMAD R12, R11.reuse, 0x6, R0.reuse ;  /* 0x000000060b0c7824 */ /* 0x140fe400078e0200 */
[----:B------:R-:W-:Y:S01]  /*0a90*/  IMAD R13, R11, 0x7, R0 ;  /* 0x000000070b0d7824 */ /* 0x000fe200078e0200 */
[----:B-----5:R-:W-:Y:S01]  /*0aa0*/  @!P3 LEA R26, P1, R20, R8, 0x2 ;  /* 0x00000008141ab211 */ /* 0x020fe200078210ff */
[----:B------:R-:W-:Y:S01]  /*0ab0*/  VIADD R32, R12, 0x1 ;  /* 0x000000010c207836 */ /* 0x000fe20000000000 */
[----:B------:R-:W5:Y:S02]  /*0ac0*/  @!P4 LDG.E R15, desc[UR6][R14.64+-0x4] ;  /* 0xfffffc060e0fc981 */ /* 0x000f64000c1e1900 */
[----:B------:R-:W-:Y:S01]  /*0ad0*/  @!P3 LEA.HI.X R27, R20, R9, R21, 0x2, P1 ;  /* 0x00000009141bb211 */ /* 0x000fe200008f1415 */
[----:B------:R-:W-:Y:S01]  /*0ae0*/  IMAD.WIDE.U32 R32, R32, UR9, RZ ;  /* 0x0000000920207c25 */ /* 0x000fe2000f8e00ff */
[----:B------:R-:W0:Y:S01]  /*0af0*/  @!P2 LDC.64 R20, c[0x0][0x380] ;  /* 0x0000e000ff14ab82 */ /* 0x000e220000000a00 */
[----:B------:R-:W-:-:S02]  /*0b00*/  SHF.L.U32 R9, R3, 0x2, RZ ;  /* 0x0000000203097819 */ /* 0x000fc400000006ff */
[----:B------:R-:W5:Y:S01]  /*0b10*/  @!P3 LDG.E R26, desc[UR6][R26.64+-0x4] ;  /* 0xfffffc061a1ab981 */ /* 0x000f62000c1e1900 */
[----:B------:R-:W-:-:S04]  /*0b20*/  ISETP.GT.U32.AND P1, PT, R32, 0x5f5e100, PT ;  /* 0x05f5e1002000780c */ /* 0x000fc80003f24070 */
[----:B------:R-:W-:Y:S01]  /*0b30*/  ISETP.GT.U32.AND.EX P1, PT, R33, RZ, PT, P1 ;  /* 0x000000ff2100720c */ /* 0x000fe20003f24110 */
[----:B--2---:R1:W-:Y:S01]  /*0b40*/  @!P0 STS [R9+UR4], R5 ;  /* 0x0000000509008988 */ /* 0x0043e20008000804 */
[----:B0-----:R-:W-:-:S04]  /*0b50*/  @!P2 LEA R28, P0, R30, R20, 0x2 ;  /* 0x000000141e1ca211 */ /* 0x001fc800078010ff */
[----:B------:R-:W-:-:S07]  /*0b60*/  @!P2 LEA.HI.X R29, R30, R21, R31, 0x2, P0 ;  /* 0x000000151e1da211 */ /* 0x000fce00000f141f */
[----:B------:R-:W0:Y:S01]  /*0b70*/  @!P1 LDC.64 R20, c[0x0][0x380] ;  /* 0x0000e000ff149b82 */ /* 0x000e220000000a00 */
[----:B------:R-:W2:Y:S01]  /*0b80*/  @!P2 LDG.E R29, desc[UR6][R28.64+-0x4] ;  /* 0xfffffc061c1da981 */ /* 0x000ea2000c1e1900 */
[----:B0-----:R-:W-:-:S04]  /*0b90*/  @!P1 LEA R30, P0, R32, R20, 0x2 ;  /* 0x00000014201e9211 */ /* 0x001fc800078010ff */
[----:B------:R-:W-:Y:S01]  /*0ba0*/  @!P1 LEA.HI.X R31, R32, R21, R33, 0x2, P0 ;  /* 0x00000015201f9211 */ /* 0x000fe200000f1421 */
[----:B------:R-:W-:-:S04]  /*0bb0*/  VIADD R32, R13, 0x1 ;  /* 0x000000010d207836 */ /* 0x000fc80000000000 */
[----:B------:R-:W-:Y:S01]  /*0bc0*/  IMAD.WIDE.U32 R32, R32, UR9, RZ ;  /* 0x0000000920207c25 */ /* 0x000fe2000f8e00ff */
[----:B------:R-:W2:Y:S01]  /*0bd0*/  @!P1 LDG.E R30, desc[UR6][R30.64+-0x4] ;  /* 0xfffffc061e1e9981 */ /* 0x000ea2000c1e1900 */
[----:B---3--:R-:W-:Y:S01]  /*0be0*/  @!P6 LEA R25, R10, UR4, 0x2 ;  /* 0x000000040a19ec11 */ /* 0x008fe2000f8e10ff */
[----:B------:R-:W0:Y:S01]  /*0bf0*/  LDCU UR9, c[0x0][0x394] ;  /* 0x00007280ff0977ac */ /* 0x000e220008000800 */
[----:B------:R-:W-:-:S04]  /*0c00*/  ISETP.GT.U32.AND P0, PT, R32, 0x5f5e100, PT ;  /* 0x05f5e1002000780c */ /* 0x000fc80003f04070 */
[----:B------:R-:W-:-:S13]  /*0c10*/  ISETP.GT.U32.AND.EX P0, PT, R33, RZ, PT, P0 ;  /* 0x000000ff2100720c */ /* 0x000fda0003f04100 */
[----:B------:R-:W3:Y:S02]  /*0c20*/  @!P0 LDC.64 R20, c[0x0][0x380] ;  /* 0x0000e000ff148b82 */ /* 0x000ee40000000a00 */
[----:B---3--:R-:W-:-:S04]  /*0c30*/  @!P0 LEA R20, P5, R32, R20, 0x2 ;  /* 0x0000001420148211 */ /* 0x008fc800078a10ff */
[----:B------:R-:W-:Y:S02]  /*0c40*/  @!P0 LEA.HI.X R21, R32, R21, R33, 0x2, P5 ;  /* 0x0000001520158211 */ /* 0x000fe400028f1421 */
[----:B------:R-:W-:-:S04]  /*0c50*/  ISETP.NE.AND P5, PT, R2, RZ, PT ;  /* 0x000000ff0200720c */ /* 0x000fc80003fa5270 */
[----:B------:R-:W3:Y:S09]  /*0c60*/  @!P0 LDG.E R21, desc[UR6][R20.64+-0x4] ;  /* 0xfffffc0614158981 */ /* 0x000ef2000c1e1900 */
[----:B------:R0:W5:Y:S01]  /*0c70*/  @!P5 LDG.E R23, desc[UR6][R6.64+-0x4] ;  /* 0xfffffc060617d981 */ /* 0x000162000c1e1900 */
[----:B------:R-:W-:-:S02]  /*0c80*/  @!P5 IMAD R32, R11, 0x8, R9 ;  /* 0x000000080b20d824 */ /* 0x000fc400078e0209 */
[C-C-:B------:R-:W-:Y:S01]  /*0c90*/  IMAD R8, R11.reuse, 0xc, R9.reuse ;  /* 0x0000000c0b087824 */ /* 0x140fe200078e0209 */
[----:B----4-:R4:W-:Y:S01]  /*0ca0*/  @!P6 STS [R25], R24 ;  /* 0x000000181900e388 */ /* 0x0109e20000000800 */
[C-C-:B-1----:R-:W-:Y:S02]  /*0cb0*/  IMAD R5, R11.reuse, 0x18, R9.reuse ;  /* 0x000000180b057824 */ /* 0x142fe400078e0209 */
[C-C-:B------:R-:W-:Y:S01]  /*0cc0*/  IMAD R2, R11.reuse, 0x1c, R9.reuse ;  /* 0x0000001c0b027824 */ /* 0x140fe200078e0209 */
[C---:B0-----:R-:W-:Y:S01]  /*0cd0*/  LEA R7, R11.reuse, R9, 0x4 ;  /* 0x000000090b077211 */ /* 0x041fe200078e20ff */
[C---:B------:R-:W-:Y:S01]  /*0ce0*/  IMAD R6, R11.reuse, 0x14, R9 ;  /* 0x000000140b067824 */ /* 0x040fe200078e0209 */
[C---:B------:R-:W-:Y:S01]  /*0cf0*/  LEA R18, R11.reuse, R18, 0x3 ;  /* 0x000000120b127211 */ /* 0x040fe200078e18ff */
[C---:B------:R-:W-:Y:S01]  /*0d00*/  IMAD R0, R11.reuse, 0x8, R0 ;  /* 0x000000080b007824 */ /* 0x040fe200078e0200 */
[C---:B------:R-:W-:Y:S01]  /*0d10*/  LEA R13, R11.reuse, R13, 0x3 ;  /* 0x0000000d0b0d7211 */ /* 0x040fe200078e18ff */
[----:B------:R-:W-:-:S02]  /*0d20*/  IMAD R20, R11, 0x8, R22 ;  /* 0x000000080b147824 */ /* 0x000fc400078e0216 */
[C---:B------:R-:W-:Y:S02]  /*0d30*/  IMAD R19, R11.reuse, 0x8, R19 ;  /* 0x000000080b137824 */ /* 0x040fe400078e0213 */
[C---:B------:R-:W-:Y:S02]  /*0d40*/  IMAD R17, R11.reuse, 0x8, R17 ;  /* 0x000000080b117824 */ /* 0x040fe400078e0211 */
[C---:B------:R-:W-:Y:S02]  /*0d50*/  IMAD R16, R11.reuse, 0x8, R16 ;  /* 0x000000080b107824 */ /* 0x040fe400078e0210 */
[----:B------:R-:W-:Y:S01]  /*0d60*/  IMAD R12, R11, 0x8, R12 ;  /* 0x000000080b0c7824 */ /* 0x000fe200078e020c */
[----:B------:R-:W-:Y:S01]  /*0d70*/  UMOV UR5, 0x8 ;  /* 0x0000000800057882 */ /* 0x000fe20000000000 */
[----:B-----5:R4:W-:Y:S04]  /*0d80*/  @!P5 STS [R32+UR4], R23 ;  /* 0x000000172000d988 */ /* 0x0209e80008000804 */
[----:B------:R4:W-:Y:S04]  /*0d90*/  @!P4 STS [R8+UR4], R15 ;  /* 0x0000000f0800c988 */ /* 0x0009e80008000804 */
[----:B------:R4:W-:Y:S04]  /*0da0*/  @!P3 STS [R7+UR4], R26 ;  /* 0x0000001a0700b988 */ /* 0x0009e80008000804 */
[----:B--2---:R4:W-:Y:S04]  /*0db0*/  @!P2 STS [R6+UR4], R29 ;  /* 0x0000001d0600a988 */ /* 0x0049e80008000804 */
[----:B------:R4:W-:Y:S04]  /*0dc0*/  @!P1 STS [R5+UR4], R30 ;  /* 0x0000001e05009988 */ /* 0x0009e80008000804 */
[----:B---3--:R4:W-:Y:S01]  /*0dd0*/  @!P0 STS [R2+UR4], R21 ;  /* 0x0000001502008988 */ /* 0x0089e20008000804 */
[----:B------:R-:W-:-:S12]  /*0de0*/  ULEA UR4, UR8, UR4, 0x5 ;  /* 0x0000000408047291 */ /* 0x000fd8000f8e28ff */
.L_x_5:
[----:B----4-:R-:W-:Y:S02]  /*0df0*/  VIADD R24, R0, 0x1 ;  /* 0x0000000100187836 */ /* 0x010fe40000000000 */
[----:B-1----:R-:W-:Y:S02]  /*0e00*/  VIADD R26, R20, 0x1 ;  /* 0x00000001141a7836 */ /* 0x002fe40000000000 */
[----:B------:R-:W-:-:S04]  /*0e10*/  IMAD.WIDE.U32 R24, R24, UR9, RZ ;  /* 0x0000000918187c25 */ /* 0x000fc8000f8e00ff */
[----:B------:R-:W-:Y:S01]  /*0e20*/  IMAD.WIDE.U32 R26, R26, UR9, RZ ;  /* 0x000000091a1a7c25 */ /* 0x000fe2000f8e00ff */
        /* <DEDUP_REMOVED lines=14> */
[----:B------:R-:W-:-:S07]  /*0f10*/  @!P3 LEA.HI.X R29, R26, R15, R27, 0x2, P0 ;  /* 0x0000000f1a1db211 */ /* 0x000fce00000f141b */
[----:B------:R-:W0:Y:S01]  /*0f20*/  @!P2 LDC.64 R14, c[0x0][0x380] ;  /* 0x0000e000ff0eab82 */ /* 0x000e220000000a00 */
[----:B------:R-:W3:Y:S01]  /*0f30*/  @!P3 LDG.E R28, desc[UR6][R28.64+-0x4] ;  /* 0xfffffc061c1cb981 */ /* 0x000ee2000c1e1900 */
[----:B0-----:R-:W-:-:S04]  /*0f40*/  @!P2 LEA R14, P0, R24, R14, 0x2 ;  /* 0x0000000e180ea211 */ /* 0x001fc800078010ff */
[----:B------:R-:W-:-:S05]  /*0f50*/  @!P2 LEA.HI.X R15, R24, R15, R25, 0x2, P0 ;  /* 0x0000000f180fa211 */ /* 0x000fca00000f1419 */
[----:B------:R0:W4:Y:S01]  /*0f60*/  @!P2 LDG.E R21, desc[UR6][R14.64+-0x4] ;  /* 0xfffffc060e15a981 */ /* 0x000122000c1e1900 */
[----:B------:R-:W-:-:S05]  /*0f70*/  IADD3 R26, PT, PT, R18, 0x1, RZ ;  /* 0x00000001121a7810 */ /* 0x000fca0007ffe0ff */
[----:B------:R-:W-:-:S03]  /*0f80*/  IMAD.WIDE.U32 R26, R26, UR9, RZ ;  /* 0x000000091a1a7c25 */ /* 0x000fc6000f8e00ff */
[----:B------:R-:W-:-:S04]  /*0f90*/  ISETP.GT.U32.AND P0, PT, R26, 0x5f5e100, PT ;  /* 0x05f5e1001a00780c */ /* 0x000fc80003f04070 */
[----:B------:R-:W-:Y:S01]  /*0fa0*/  ISETP.GT.U32.AND.EX P0, PT, R27, RZ, PT, P0 ;  /* 0x000000ff1b00720c */ /* 0x000fe20003f04100 */
[----:B------:R-:W-:-:S04]  /*0fb0*/  VIADD R24, R17, 0x1 ;  /* 0x0000000111187836 */ /* 0x000fc80000000000 */
[----:B------:R-:W-:-:S08]  /*0fc0*/  IMAD.WIDE.U32 R24, R24, UR9, RZ ;  /* 0x0000000918187c25 */ /* 0x000fd0000f8e00ff */
[----:B0-----:R-:W0:Y:S01]  /*0fd0*/  @!P0 LDC.64 R14, c[0x0][0x380] ;  /* 0x0000e000ff0e8b82 */ /* 0x001e220000000a00 */
[----:B------:R-:W-:Y:S01]  /*0fe0*/  @!P3 LEA R31, R10, UR4, 0x2 ;  /* 0x000000040a1fbc11 */ /* 0x000fe2000f8e10ff */
[----:B------:R-:W-:Y:S02]  /*0ff0*/  VIADD R29, R16, 0x1 ;  /* 0x00000001101d7836 */ /* 0x000fe40000000000 */
[----:B------:R-:W-:Y:S01]  /*1000*/  @!P2 IMAD R30, R11, 0x8, R9 ;  /* 0x000000080b1ea824 */ /* 0x000fe200078e0209 */
[----:B--2---:R0:W-:Y:S01]  /*1010*/  @!P1 STS [R9+UR4], R22 ;  /* 0x0000001609009988 */ /* 0x0041e20008000804 */
[----:B------:R-:W-:-:S04]  /*1020*/  ISETP.GT.U32.AND P1, PT, R24, 0x5f5e100, PT ;  /* 0x05f5e1001800780c */ /* 0x000fc80003f24070 */
[----:B------:R-:W-:Y:S01]  /*1030*/  ISETP.GT.U32.AND.EX P1, PT, R25, RZ, PT, P1 ;  /* 0x000000ff1900720c */ /* 0x000fe20003f24110 */
[----:B---3--:R1:W-:Y:S01]  /*1040*/  @!P3 STS [R31], R28 ;  /* 0x0000001c1f00b388 */ /* 0x0083e20000000800 */
[----:B0-----:R-:W-:-:S04]  /*1050*/  @!P0 LEA R22, P3, R26, R14, 0x2 ;  /* 0x0000000e1a168211 */ /* 0x001fc800078610ff */
[----:B------:R-:W-:-:S07]  /*1060*/  @!P0 LEA.HI.X R23, R26, R15, R27, 0x2, P3 ;  /* 0x0000000f1a178211 */ /* 0x000fce00018f141b */
[----:B------:R-:W0:Y:S01]  /*1070*/  @!P1 LDC.64 R14, c[0x0][0x380] ;  /* 0x0000e000ff0e9b82 */ /* 0x000e220000000a00 */
[----:B-1----:R-:W-:Y:S01]  /*1080*/  IMAD.WIDE.U32 R28, R29, UR9, RZ ;  /* 0x000000091d1c7c25 */ /* 0x002fe2000f8e00ff */
[----:B------:R-:W2:Y:S04]  /*1090*/  @!P0 LDG.E R22, desc[UR6][R22.64+-0x4] ;  /* 0xfffffc0616168981 */ /* 0x000ea8000c1e1900 */
[----:B----4-:R1:W-:Y:S01]  /*10a0*/  @!P2 STS [R30+UR4], R21 ;  /* 0x000000151e00a988 */ /* 0x0103e20008000804 */
[----:B------:R-:W-:-:S04]  /*10b0*/  ISETP.GT.U32.AND P2, PT, R28, 0x5f5e100, PT ;  /* 0x05f5e1001c00780c */ /* 0x000fc80003f44070 */
[----:B------:R-:W-:Y:S02]  /*10c0*/  ISETP.GT.U32.AND.EX P2, PT, R29, RZ, PT, P2 ;  /* 0x000000ff1d00720c */ /* 0x000fe40003f44120 */
[----:B0-----:R-:W-:-:S04]  /*10d0*/  @!P1 LEA R26, P3, R24, R14, 0x2 ;  /* 0x0000000e181a9211 */ /* 0x001fc800078610ff */
[----:B------:R-:W-:-:S05]  /*10e0*/  @!P1 LEA.HI.X R27, R24, R15, R25, 0x2, P3 ;  /* 0x0000000f181b9211 */ /* 0x000fca00018f1419 */
[----:B------:R-:W3:Y:S02]  /*10f0*/  @!P1 LDG.E R26, desc[UR6][R26.64+-0x4] ;  /* 0xfffffc061a1a9981 */ /* 0x000ee4000c1e1900 */
[----:B------:R-:W0:Y:S02]  /*1100*/  @!P2 LDC.64 R14, c[0x0][0x380] ;  /* 0x0000e000ff0eab82 */ /* 0x000e240000000a00 */
[----:B0-----:R-:W-:-:S04]  /*1110*/  @!P2 LEA R24, P3, R28, R14, 0x2 ;  /* 0x0000000e1c18a211 */ /* 0x001fc800078610ff */
[----:B------:R-:W-:Y:S02]  /*1120*/  @!P2 LEA.HI.X R25, R28, R15, R29, 0x2, P3 ;  /* 0x0000000f1c19a211 */ /* 0x000fe400018f141d */
[----:B------:R-:W-:-:S04]  /*1130*/  IADD3 R28, PT, PT, R12, 0x1, RZ ;  /* 0x000000010c1c7810 */ /* 0x000fc80007ffe0ff */
[----:B------:R-:W4:Y:S01]  /*1140*/  @!P2 LDG.E R25, desc[UR6][R24.64+-0x4] ;  /* 0xfffffc061819a981 */ /* 0x000f22000c1e1900 */
[----:B------:R-:W-:-:S03]  /*1150*/  IMAD.WIDE.U32 R28, R28, UR9, RZ ;  /* 0x000000091c1c7c25 */ /* 0x000fc6000f8e00ff */
[----:B------:R-:W-:-:S04]  /*1160*/  ISETP.GT.U32.AND P3, PT, R28, 0x5f5e100, PT ;  /* 0x05f5e1001c00780c */ /* 0x000fc80003f64070 */
[----:B------:R-:W-:-:S13]  /*1170*/  ISETP.GT.U32.AND.EX P3, PT, R29, RZ, PT, P3 ;  /* 0x000000ff1d00720c */ /* 0x000fda0003f64130 */
[----:B------:R-:W0:Y:S02]  /*1180*/  @!P3 LDC.64 R14, c[0x0][0x380] ;  /* 0x0000e000ff0ebb82 */ /* 0x000e240000000a00 */
[----:B0-----:R-:W-:-:S04]  /*1190*/  @!P3 LEA R14, P4, R28, R14, 0x2 ;  /* 0x0000000e1c0eb211 */ /* 0x001fc800078810ff */
[----:B------:R-:W-:Y:S01]  /*11a0*/  @!P3 LEA.HI.X R15, R28, R15, R29, 0x2, P4 ;  /* 0x0000000f1c0fb211 */ /* 0x000fe200020f141d */
[----:B------:R-:W-:-:S04]  /*11b0*/  VIADD R28, R13, 0x1 ;  /* 0x000000010d1c7836 */ /* 0x000fc80000000000 */
[----:B------:R-:W-:Y:S01]  /*11c0*/  IMAD.WIDE.U32 R28, R28, UR9, RZ ;  /* 0x000000091c1c7c25 */ /* 0x000fe2000f8e00ff */
[----:B-1----:R0:W5:Y:S02]  /*11d0*/  @!P3 LDG.E R30, desc[UR6][R14.64+-0x4] ;  /* 0xfffffc060e1eb981 */ /* 0x002164000c1e1900 */
[----:B------:R-:W-:-:S04]  /*11e0*/  ISETP.GT.U32.AND P4, PT, R28, 0x5f5e100, PT ;  /* 0x05f5e1001c00780c */ /* 0x000fc80003f84070 */
        /* <DEDUP_REMOVED lines=11> */
[C---:B------:R-:W-:Y:S01]  /*12a0*/  IMAD R18, R11.reuse, 0x8, R18 ;  /* 0x000000080b127824 */ /* 0x040fe200078e0212 */
[C---:B------:R-:W-:Y:S01]  /*12b0*/  LEA R13, R11.reuse, R13, 0x3 ;  /* 0x0000000d0b0d7211 */ /* 0x040fe200078e18ff */
[C---:B------:R-:W-:Y:S02]  /*12c0*/  IMAD R16, R11.reuse, 0x8, R16 ;  /* 0x000000080b107824 */ /* 0x040fe400078e0210 */
[----:B------:R-:W-:Y:S01]  /*12d0*/  IMAD R12, R11, 0x8, R12 ;  /* 0x000000080b0c7824 */ /* 0x000fe200078e020c */
[----:B--2---:R1:W-:Y:S04]  /*12e0*/  @!P0 STS [R8+UR4], R22 ;  /* 0x0000001608008988 */ /* 0x0043e80008000804 */
[----:B---3--:R1:W-:Y:S04]  /*12f0*/  @!P1 STS [R7+UR4], R26 ;  /* 0x0000001a07009988 */ /* 0x0083e80008000804 */
[----:B----4-:R1:W-:Y:S04]  /*1300*/  @!P2 STS [R6+UR4], R25 ;  /* 0x000000190600a988 */ /* 0x0103e80008000804 */
[----:B-----5:R1:W-:Y:S04]  /*1310*/  @!P3 STS [R5+UR4], R30 ;  /* 0x0000001e0500b988 */ /* 0x0203e80008000804 */
[----:B------:R1:W-:Y:S01]  /*1320*/  @!P4 STS [R2+UR4], R21 ;  /* 0x000000150200c988 */ /* 0x0003e20008000804 */
[----:B------:R-:W-:Y:S01]  /*1330*/  ULEA UR4, UR8, UR4, 0x5 ;  /* 0x0000000408047291 */ /* 0x000fe2000f8e28ff */
[----:B------:R-:W-:Y:S11]  /*1340*/  BRA.U UP0, `(.L_x_5) ;  /* 0xfffffff900a87547 */ /* 0x000ff6000b83ffff */
.L_x_4:
[----:B------:R-:W2:Y:S08]  /*1350*/  S2UR UR4, SR_CgaCtaId ;  /* 0x00000000000479c3 */ /* 0x000eb00000008800 */
[----:B------:R-:W-:Y:S01]  /*1360*/  BAR.SYNC.DEFER_BLOCKING 0x0 ;  /* 0x0000000000007b1d */ /* 0x000fe20000010000 */
[C---:B------:R-:W-:Y:S02]  /*1370*/  ISETP.NE.AND P0, PT, R3.reuse, RZ, PT ;  /* 0x000000ff0300720c */ /* 0x040fe40003f05270 */
[----:B------:R-:W-:-:S02]  /*1380*/  ISETP.GE.U32.AND P1, PT, R3, 0x2, PT ;  /* 0x000000020300780c */ /* 0x000fc40003f26070 */
[----:B------:R-:W-:Y:S01]  /*1390*/  ISETP.GE.U32.AND P2, PT, R3, 0x4, PT ;  /* 0x000000040300780c */ /* 0x000fe20003f46070 */
[----:B------:R-:W-:Y:S01]  /*13a0*/  UMOV UR5, 0x400 ;  /* 0x0000040000057882 */ /* 0x000fe20000000000 */
[----:B------:R-:W-:Y:S01]  /*13b0*/  BSSY.RECONVERGENT B0, `(.L_x_6) ;  /* 0x00001ed000007945 */ /* 0x000fe20003800200 */
[----:B--2---:R-:W-:-:S06]  /*13c0*/  ULEA UR5, UR4, UR5, 0x18 ;  /* 0x0000000504057291 */ /* 0x004fcc000f8ec0ff */
[----:B-1----:R-:W-:-:S05]  /*13d0*/  LEA R2, R3, UR5, 0x8 ;  /* 0x0000000503027c11 */ /* 0x002fca000f8e40ff */
[----:B------:R-:W1:Y:S04]  /*13e0*/  LDS.64 R14, [R2] ;  /* 0x00000000020e7984 */ /* 0x000e680000000a00 */
[----:B0-----:R-:W0:Y:S04]  /*13f0*/  LDS R16, [R2+0x8] ;  /* 0x0000080002107984 */ /* 0x001e280000000800 */
[----:B------:R-:W2:Y:S04]  /*1400*/  LDS R18, [R2+0xc] ;  /* 0x00000c0002127984 */ /* 0x000ea80000000800 */
[----:B------:R-:W3:Y:S04]  /*1410*/  LDS R0, [R2+0x10] ;  /* 0x0000100002007984 */ /* 0x000ee80000000800 */
[----:B------:R-:W4:Y:S04]  /*1420*/  LDS R26, [R2+0x14] ;  /* 0x00001400021a7984 */ /* 0x000f280000000800 */
[----:B------:R-:W5:Y:S04]  /*1430*/  LDS R28, [R2+0x18] ;  /* 0x00001800021c7984 */ /* 0x000f680000000800 */
[----:B------:R-:W5:Y:S04]  /*1440*/  LDS R30, [R2+0x1c] ;  /* 0x00001c00021e7984 */ /* 0x000f680000000800 */
[----:B------:R-:W5:Y:S04]  /*1450*/  LDS R8, [R2+0x20] ;  /* 0x0000200002087984 */ /* 0x000f680000000800 */
[----:B------:R-:W5:Y:S04]  /*1460*/  LDS R12, [R2+0x24] ;  /* 0x00002400020c7984 */ /* 0x000f680000000800 */
[----:B------:R-:W5:Y:S01]  /*1470*/  LDS R10, [R2+0x28] ;  /* 0x00002800020a7984 */ /* 0x000f620000000800 */
[----:B-1----:R-:W-:-:S03]  /*1480*/  IMAD.IADD R15, R14, 0x1, R15 ;  /* 0x000000010e0f7824 */ /* 0x002fc600078e020f */
[----:B------:R-:W1:Y:S01]  /*1490*/  LDS R24, [R2+0x2c] ;  /* 0x00002c0002187984 */ /* 0x000e620000000800 */
[----:B0-----:R-:W-:-:S03]  /*14a0*/  IMAD.IADD R9, R15, 0x1, R16 ;  /* 0x000000010f097824 */ /* 0x001fc600078e0210 */
[----:B------:R-:W0:Y:S02]  /*14b0*/  LDS R6, [R2+0x30] ;  /* 0x0000300002067984 */ /* 0x000e240000000800 */
[----:B--2---:R-:W-:Y:S02]  /*14c0*/  IADD3 R27, PT, PT, R9, R18, RZ ;  /* 0x00000012091b7210 */ /* 0x004fe40007ffe0ff */
[----:B------:R-:W2:Y:S03]  /*14d0*/  LDS R22, [R2+0x34] ;  /* 0x0000340002167984 */ /* 0x000ea60000000800 */
[----:B---3--:R-:W-:Y:S01]  /*14e0*/  IMAD.IADD R29, R27, 0x1, R0 ;  /* 0x000000011b1d7824 */ /* 0x008fe200078e0200 */
[----:B------:R-:W3:Y:S03]  /*14f0*/  LDS R20, [R2+0x38] ;  /* 0x0000380002147984 */ /* 0x000ee60000000800 */
[----:B----4-:R-:W-:Y:S01]  /*1500*/  IMAD.IADD R33, R29, 0x1, R26 ;  /* 0x000000011d217824 */ /* 0x010fe200078e021a */
[----:B------:R-:W4:Y:S04]  /*1510*/  LDS R18, [R2+0x3c] ;  /* 0x00003c0002127984 */ /* 0x000f280000000800 */
[----:B-----5:R-:W-:Y:S01]  /*1520*/  IADD3 R35, PT, PT, R33, R28, RZ ;  /* 0x0000001c21237210 */ /* 0x020fe20007ffe0ff */
[----:B------:R-:W5:Y:S04]  /*1530*/  LDS R16, [R2+0x40] ;  /* 0x0000400002107984 */ /* 0x000f680000000800 */
[----:B------:R-:W-:Y:S01]  /*1540*/  IMAD.IADD R31, R35, 0x1, R30 ;  /* 0x00000001231f7824 */ /* 0x000fe200078e021e */
[----:B------:R-:W5:Y:S03]  /*1550*/  LDS R0, [R2+0x44] ;  /* 0x0000440002007984 */ /* 0x000f660000000800 */
[----:B------:R-:W-:Y:S01]  /*1560*/  IMAD.IADD R25, R31, 0x1, R8 ;  /* 0x000000011f197824 */ /* 0x000fe200078e0208 */
[----:B------:R-:W-:Y:S04]  /*1570*/  LDS R14, [R2+0x4c] ;  /* 0x00004c00020e7984 */ /* 0x000fe80000000800 */
[----:B------:R-:W-:Y:S01]  /*1580*/  IADD3 R23, PT, PT, R25, R12, RZ ;  /* 0x0000000c19177210 */ /* 0x000fe20007ffe0ff */
[----:B------:R-:W5:Y:S04]  /*1590*/  LDS R8, [R2+0x48] ;  /* 0x0000480002087984 */ /* 0x000f680000000800 */
[----:B------:R-:W-:Y:S01]  /*15a0*/  IMAD.IADD R13, R23, 0x1, R10 ;  /* 0x00000001170d7824 */ /* 0x000fe200078e020a */
[----:B------:R-:W5:Y:S03]  /*15b0*/  LDS R12, [R2+0x50] ;  /* 0x00005000020c7984 */ /* 0x000f660000000800 */
[----:B-1----:R-:W-:Y:S01]  /*15c0*/  IMAD.IADD R11, R13, 0x1, R24 ;  /* 0x000000010d0b7824 */ /* 0x002fe200078e0218 */
[----:B------:R-:W1:Y:S04]  /*15d0*/  LDS R10, [R2+0x54] ;  /* 0x00005400020a7984 */ /* 0x000e680000000800 */
[----:B0-----:R-:W-:Y:S01]  /*15e0*/  IADD3 R21, PT, PT, R11, R6, RZ ;  /* 0x000000060b157210 */ /* 0x001fe20007ffe0ff */
[----:B------:R5:W-:Y:S04]  /*15f0*/  STS [R2+0x4], R15 ;  /* 0x0000040f02007388 */ /* 0x000be80000000800 */
[----:B--2---:R-:W-:Y:S01]  /*1600*/  IMAD.IADD R19, R21, 0x1, R22 ;  /* 0x0000000115137824 */ /* 0x004fe200078e0216 */
[----:B------:R-:W0:Y:S03]  /*1610*/  LDS R6, [R2+0x58] ;  /* 0x0000580002067984 */ /* 0x000e260000000800 */
[----:B---3--:R-:W-:Y:S01]  /*1620*/  IMAD.IADD R7, R19, 0x1, R20 ;  /* 0x0000000113077824 */ /* 0x008fe200078e0214 */
[----:B------:R-:W2:Y:S04]  /*1630*/  LDS R22, [R2+0x5c] ;  /* 0x00005c0002167984 */ /* 0x000ea80000000800 */
[----:B----4-:R-:W-:Y:S01]  /*1640*/  IADD3 R17, PT, PT, R7, R18, RZ ;  /* 0x0000001207117210 */ /* 0x010fe20007ffe0ff */
[----:B------:R-:W3:Y:S04]  /*1650*/  LDS R20, [R2+0x60] ;  /* 0x0000600002147984 */ /* 0x000ee80000000800 */
[----:B-----5:R-:W-:Y:S01]  /*1660*/  IMAD.IADD R15, R17, 0x1, R16 ;  /* 0x00000001110f7824 */ /* 0x020fe200078e0210 */
[----:B------:R-:W4:Y:S04]  /*1670*/  LDS R18, [R2+0x64] ;  /* 0x0000640002127984 */ /* 0x000f280000000800 */
[----:B------:R5:W-:Y:S04]  /*1680*/  STS [R2+0x8], R9 ;  /* 0x0000080902007388 */ /* 0x000be80000000800 */
[----:B------:R-:W4:Y:S04]  /*1690*/  LDS R16, [R2+0x68] ;  /* 0x0000680002107984 */ /* 0x000f280000000800 */
[----:B------:R1:W-:Y:S01]  /*16a0*/  STS [R2+0xc], R27 ;  /* 0x00000c1b02007388 */ /* 0x0003e20000000800 */
[----:B-----5:R-:W-:-:S03]  /*16b0*/  IMAD.IADD R9, R15, 0x1, R0 ;  /* 0x000000010f097824 */ /* 0x020fc600078e0200 */
[----:B------:R-:W5:Y:S04]  /*16c0*/  LDS R0, [R2+0x6c] ;  /* 0x00006c0002007984 */ /* 0x000f680000000800 */
[----:B------:R0:W-:Y:S01]  /*16d0*/  STS [R2+0x10], R29 ;  /* 0x0000101d02007388 */ /* 0x0001e20000000800 */
[----:B-1----:R-:W-:-:S03]  /*16e0*/  IADD3 R27, PT, PT, R9, R8, RZ ;  /* 0x00000008091b7210 */ /* 0x002fc60007ffe0ff */
[----:B------:R-:W1:Y:S04]  /*16f0*/  LDS R8, [R2+0x70] ;  /* 0x0000700002087984 */ /* 0x000e680000000800 */
[----:B------:R2:W-:Y:S01]  /*1700*/  STS [R2+0x14], R33 ;  /* 0x0000142102007388 */ /* 0x0005e20000000800 */
[----:B0-----:R-:W-:-:S03]  /*1710*/  IMAD.IADD R29, R27, 0x1, R14 ;  /* 0x000000011b1d7824 */ /* 0x001fc600078e020e */
[----:B------:R-:W0:Y:S04]  /*1720*/  LDS R14, [R2+0x74] ;  /* 0x00007400020e7984 */ /* 0x000e280000000800 */
[----:B------:R3:W-:Y:S01]  /*1730*/  STS [R2+0x18], R35 ;  /* 0x0000182302007388 */ /* 0x0007e20000000800 */
[----:B--2---:R-:W-:-:S03]  /*1740*/  IMAD.IADD R33, R29, 0x1, R12 ;  /* 0x000000011d217824 */ /* 0x004fc600078e020c */
[----:B------:R-:W2:Y:S04]  /*1750*/  LDS R12, [R2+0x78] ;  /* 0x00007800020c7984 */ /* 0x000ea80000000800 */
[----:B------:R4:W-:Y:S01]  /*1760*/  STS [R2+0x1c], R31 ;  /* 0x00001c1f02007388 */ /* 0x0009e20000000800 */
[----:B---3--:R-:W-:-:S03]  /*1770*/  IADD3 R35, PT, PT, R33, R10, RZ ;  /* 0x0000000a21237210 */ /* 0x008fc60007ffe0ff */
[----:B------:R-:W3:Y:S04]  /*1780*/  LDS R10, [R2+0x7c] ;  /* 0x00007c00020a7984 */ /* 0x000ee80000000800 */
[----:B------:R5:W-:Y:S01]  /*1790*/  STS [R2+0x20], R25 ;  /* 0x0000201902007388 */ /* 0x000be20000000800 */
[----:B----4-:R-:W-:-:S03]  /*17a0*/  IMAD.IADD R31, R35, 0x1, R6 ;  /* 0x00000001231f7824 */ /* 0x010fc600078e0206 */
        /* <DEDUP_REMOVED lines=49> */
[----:B------:R-:W-:Y:S01]  /*1ac0*/  STS [R2+0x64], R13 ;  /* 0x0000640d02007388 */ /* 0x000fe20000000800 */
[----:B---3--:R-:W-:-:S03]  /*1ad0*/  IADD3 R23, PT, PT, R25, R14, RZ ;  /* 0x0000000e19177210 */ /* 0x008fc60007ffe0ff */
[----:B------:R-:W3:Y:S02]  /*1ae0*/  LDS R13, [R2+0xc4] ;  /* 0x0000c400020d7984 */ /* 0x000ee40000000800 */
[----:B------:R-:W-:Y:S02]  /*1af0*/  IMAD.IADD R37, R23, 0x1, R12 ;  /* 0x0000000117257824 */ /* 0x000fe400078e020c */
[----:B------:R-:W-:Y:S02]  /*1b00*/  STS [R2+0x68], R11 ;  /* 0x0000680b02007388 */ /* 0x000fe40000000800 */
[----:B------:R-:W-:Y:S02]  /*1b10*/  IMAD.IADD R10, R37, 0x1, R10 ;  /* 0x00000001250a7824 */ /* 0x000fe400078e020a */
[----:B------:R-:W3:Y:S04]  /*1b20*/  LDS R11, [R2+0xc8] ;  /* 0x0000c800020b7984 */ /* 0x000ee80000000800 */
[----:B------:R4:W-:Y:S04]  /*1b30*/  STS [R2+0x6c], R21 ;  /* 0x00006c1502007388 */ /* 0x0009e80000000800 */
[----:B------:R-:W3:Y:S04]  /*1b40*/  LDS R12, [R2+0xcc] ;  /* 0x0000cc00020c7984 */ /* 0x000ee80000000800 */
[----:B------:R5:W-:Y:S01]  /*1b50*/  STS [R2+0x70], R19 ;  /* 0x0000701302007388 */ /* 0x000be20000000800 */
[----:B----4-:R-:W-:-:S03]  /*1b60*/  IADD3 R21, PT, PT, R10, R6, RZ ;  /* 0x000000060a157210 */ /* 0x010fc60007ffe0ff */
[----:B------:R-:W4:Y:S04]  /*1b70*/  LDS R6, [R2+0xd0] ;  /* 0x0000d00002067984 */ /* 0x000f280000000800 */
[----:B------:R-:W-:Y:S01]  /*1b80*/  STS [R2+0x74], R7 ;  /* 0x0000740702007388 */ /* 0x000fe20000000800 */
[----:B-----5:R-:W-:-:S03]  /*1b90*/  IMAD.IADD R19, R21, 0x1, R22 ;  /* 0x0000000115137824 */ /* 0x020fc600078e0216 */
[----:B------:R-:W5:Y:S01]  /*1ba0*/  LDS R7, [R2+0xd4] ;  /* 0x0000d40002077984 */ /* 0x000f620000000800 */
[----:B------:R-:W-:-:S03]  /*1bb0*/  IMAD.IADD R20, R19, 0x1, R20 ;  /* 0x0000000113147824 */ /* 0x000fc600078e0214 */
[----:B------:R1:W-:Y:S04]  /*1bc0*/  STS [R2+0x78], R17 ;  /* 0x0000781102007388 */ /* 0x0003e80000000800 */
[----:B------:R-:W5:Y:S04]  /*1bd0*/  LDS R14, [R2+0xd8] ;  /* 0x0000d800020e7984 */ /* 0x000f680000000800 */
[----:B------:R-:W-:Y:S01]  /*1be0*/  STS [R2+0x7c], R15 ;  /* 0x00007c0f02007388 */ /* 0x000fe20000000800 */
[----:B-1----:R-:W-:-:S03]  /*1bf0*/  IADD3 R17, PT, PT, R20, R18, RZ ;  /* 0x0000001214117210 */ /* 0x002fc60007ffe0ff */
[----:B------:R-:W1:Y:S02]  /*1c00*/  LDS R15, [R2+0xdc] ;  /* 0x0000dc00020f7984 */ /* 0x000e640000000800 */
[----:B------:R-:W-:Y:S02]  /*1c10*/  IMAD.IADD R16, R17, 0x1, R16 ;  /* 0x0000000111107824 */ /* 0x000fe400078e0210 */
[----:B------:R-:W-:Y:S02]  /*1c20*/  STS [R2+0x80], R9 ;  /* 0x0000800902007388 */ /* 0x000fe40000000800 */
[----:B0-----:R-:W-:Y:S02]  /*1c30*/  IMAD.IADD R18, R16, 0x1, R0 ;  /* 0x0000000110127824 */ /* 0x001fe400078e0200 */
[----:B------:R-:W0:Y:S03]  /*1c40*/  LDS R9, [R2+0xe0] ;  /* 0x0000e00002097984 */ /* 0x000e260000000800 */
[----:B--2---:R-:W-:Y:S01]  /*1c50*/  IADD3 R8, PT, PT, R18, R8, RZ ;  /* 0x0000000812087210 */ /* 0x004fe20007ffe0ff */
[----:B------:R-:W2:Y:S04]  /*1c60*/  LDS R0, [R2+0xe4] ;  /* 0x0000e40002007984 */ /* 0x000ea80000000800 */
[----:B---3--:R-:W-:Y:S01]  /*1c70*/  IMAD.IADD R13, R8, 0x1, R13 ;  /* 0x00000001080d7824 */ /* 0x008fe200078e020d */
[----:B------:R-:W3:Y:S04]  /*1c80*/  LDS R22, [R2+0xe8] ;  /* 0x0000e80002167984 */ /* 0x000ee80000000800 */
[----:B------:R4:W-:Y:S04]  /*1c90*/  STS [R2+0x84], R27 ;  /* 0x0000841b02007388 */ /* 0x0009e80000000800 */
[----:B------:R-:W3:Y:S04]  /*1ca0*/  LDS R24, [R2+0xec] ;  /* 0x0000ec0002187984 */ /* 0x000ee80000000800 */
[----:B------:R5:W-:Y:S01]  /*1cb0*/  STS [R2+0x88], R29 ;  /* 0x0000881d02007388 */ /* 0x000be20000000800 */
[----:B----4-:R-:W-:-:S03]  /*1cc0*/  IMAD.IADD R27, R13, 0x1, R11 ;  /* 0x000000010d1b7824 */ /* 0x010fc600078e020b */
[----:B------:R-:W4:Y:S04]  /*1cd0*/  LDS R11, [R2+0xf0] ;  /* 0x0000f000020b7984 */ /* 0x000f280000000800 */
[----:B------:R1:W-:Y:S01]  /*1ce0*/  STS [R2+0x98], R25 ;  /* 0x0000981902007388 */ /* 0x0003e20000000800 */
[----:B-----5:R-:W-:-:S03]  /*1cf0*/  IADD3 R29, PT, PT, R27, R12, RZ ;  /* 0x0000000c1b1d7210 */ /* 0x020fc60007ffe0ff */
[----:B------:R-:W5:Y:S02]  /*1d00*/  LDS R12, [R2+0xf4] ;  /* 0x0000f400020c7984 */ /* 0x000f640000000800 */
[----:B------:R-:W-:Y:S02]  /*1d10*/  IMAD.IADD R26, R29, 0x1, R6 ;  /* 0x000000011d1a7824 */ /* 0x000fe400078e0206 */
[----:B------:R2:W-:Y:S02]  /*1d20*/  STS [R2+0x9c], R23 ;  /* 0x00009c1702007388 */ /* 0x0005e40000000800 */
[----:B-1----:R-:W-:Y:S02]  /*1d30*/  IMAD.IADD R25, R26, 0x1, R7 ;  /* 0x000000011a197824 */ /* 0x002fe400078e0207 */
[----:B------:R-:W1:Y:S03]  /*1d40*/  LDS R6, [R2+0xf8] ;  /* 0x0000f80002067984 */ /* 0x000e660000000800 */
[----:B------:R-:W-:Y:S01]  /*1d50*/  IADD3 R14, PT, PT, R25, R14, RZ ;  /* 0x0000000e190e7210 */ /* 0x000fe20007ffe0ff */
[----:B------:R-:W1:Y:S04]  /*1d60*/  LDS R7, [R2+0xfc] ;  /* 0x0000fc0002077984 */ /* 0x000e680000000800 */
[----:B------:R-:W-:Y:S01]  /*1d70*/  IMAD.IADD R15, R14, 0x1, R15 ;  /* 0x000000010e0f7824 */ /* 0x000fe200078e020f */
[----:B------:R3:W-:Y:S03]  /*1d80*/  STS [R2+0x94], R31 ;  /* 0x0000941f02007388 */ /* 0x0007e60000000800 */
[----:B0-----:R-:W-:Y:S01]  /*1d90*/  IMAD.IADD R9, R15, 0x1, R9 ;  /* 0x000000010f097824 */ /* 0x001fe200078e0209 */
[----:B------:R5:W-:Y:S04]  /*1da0*/  STS [R2+0xb4], R17 ;  /* 0x0000b41102007388 */ /* 0x000be80000000800 */
[----:B--2---:R-:W-:Y:S01]  /*1db0*/  IADD3 R23, PT, PT, R9, R0, RZ ;  /* 0x0000000009177210 */ /* 0x004fe20007ffe0ff */
[----:B------:R0:W-:Y:S04]  /*1dc0*/  STS [R2+0xc4], R13 ;  /* 0x0000c40d02007388 */ /* 0x0001e80000000800 */
[----:B---3--:R-:W-:Y:S01]  /*1dd0*/  IMAD.IADD R31, R23, 0x1, R22 ;  /* 0x00000001171f7824 */ /* 0x008fe200078e0216 */
[----:B------:R-:W-:Y:S03]  /*1de0*/  STS [R2+0x8c], R33 ;  /* 0x00008c2102007388 */ /* 0x000fe60000000800 */
[----:B------:R-:W-:Y:S01]  /*1df0*/  IMAD.IADD R24, R31, 0x1, R24 ;  /* 0x000000011f187824 */ /* 0x000fe200078e0218 */
[----:B------:R-:W-:Y:S04]  /*1e00*/  STS [R2+0x90], R35 ;  /* 0x0000902302007388 */ /* 0x000fe80000000800 */
[----:B----4-:R-:W-:Y:S01]  /*1e10*/  IADD3 R11, PT, PT, R11, R24, RZ ;  /* 0x000000180b0b7210 */ /* 0x010fe20007ffe0ff */
[----:B------:R-:W-:Y:S04]  /*1e20*/  STS [R2+0xa0], R37 ;  /* 0x0000a02502007388 */ /* 0x000fe80000000800 */
[----:B-----5:R-:W-:Y:S01]  /*1e30*/  IMAD.IADD R17, R11, 0x1, R12 ;  /* 0x000000010b117824 */ /* 0x020fe200078e020c */
[----:B------:R-:W-:Y:S03]  /*1e40*/  STS [R2+0xa4], R10 ;  /* 0x0000a40a02007388 */ /* 0x000fe60000000800 */
[----:B-1----:R-:W-:Y:S01]  /*1e50*/  IMAD.IADD R6, R17, 0x1, R6 ;  /* 0x0000000111067824 */ /* 0x002fe200078e0206 */
[----:B------:R-:W-:Y:S04]  /*1e60*/  STS [R2+0xa8], R21 ;  /* 0x0000a81502007388 */ /* 0x000fe80000000800 */
[----:B0-----:R-:W-:Y:S01]  /*1e70*/  IADD3 R13, PT, PT, R6, R7, RZ ;  /* 0x00000007060d7210 */ /* 0x001fe20007ffe0ff */
[----:B------:R-:W-:Y:S04]  /*1e80*/  STS [R2+0xac], R19 ;  /* 0x0000ac1302007388 */ /* 0x000fe80000000800 */
        /* <DEDUP_REMOVED lines=17> */
[----:B------:R-:W-:Y:S01]  /*1fa0*/  STS [R2+0xfc], R13 ;  /* 0x0000fc0d02007388 */ /* 0x000fe20000000800 */
[----:B------:R-:W-:Y:S06]  /*1fb0*/  BAR.SYNC.DEFER_BLOCKING 0x0 ;  /* 0x0000000000007b1d */ /* 0x000fec0000010000 */
[----:B------:R-:W-:Y:S04]  /*1fc0*/  @P0 LDS R0, [R2+-0x4] ;  /* 0xfffffc0002000984 */ /* 0x000fe80000000800 */
[----:B------:R-:W0:Y:S02]  /*1fd0*/  @P0 LDS R7, [R2+0xfc] ;  /* 0x0000fc0002070984 */ /* 0x000e240000000800 */
[----:B0-----:R-:W-:Y:S01]  /*1fe0*/  @P0 IMAD.IADD R5, R0, 0x1, R7 ;  /* 0x0000000100050824 */ /* 0x001fe200078e0207 */
[----:B------:R-:W-:Y:S06]  /*1ff0*/  BAR.SYNC.DEFER_BLOCKING 0x0 ;  /* 0x0000000000007b1d */ /* 0x000fec0000010000 */
[----:B------:R-:W-:Y:S02]  /*2000*/  @P0 STS [R2+0xfc], R5 ;  /* 0x0000fc0502000388 */ /* 0x000fe40000000800 */
[----:B------:R-:W-:Y:S06]  /*2010*/  BAR.SYNC.DEFER_BLOCKING 0x0 ;  /* 0x0000000000007b1d */ /* 0x000fec0000010000 */
[----:B------:R-:W-:Y:S04]  /*2020*/  @P1 LDS R0, [R2+-0x104] ;  /* 0xfffefc0002001984 */ /* 0x000fe80000000800 */
[----:B------:R-:W0:Y:S02]  /*2030*/  @P1 LDS R7, [R2+0xfc] ;  /* 0x0000fc0002071984 */ /* 0x000e240000000800 */
[----:B0-----:R-:W-:Y:S01]  /*2040*/  @P1 IMAD.IADD R5, R0, 0x1, R7 ;  /* 0x0000000100051824 */ /* 0x001fe200078e0207 */
[----:B------:R-:W-:Y:S06]  /*2050*/  BAR.SYNC.DEFER_BLOCKING 0x0 ;  /* 0x0000000000007b1d */ /* 0x000fec0000010000 */
[----:B------:R-:W-:Y:S02]  /*2060*/  @P1 STS [R2+0xfc], R5 ;  /* 0x0000fc0502001388 */ /* 0x000fe40000000800 */
[----:B------:R-:W-:Y:S01]  /*2070*/  BAR.SYNC.DEFER_BLOCKING 0x0 ;  /* 0x0000000000007b1d */ /* 0x000fe20000010000 */
[----:B------:R-:W-:-:S05]  /*2080*/  ISETP.GE.U32.AND P1, PT, R3, 0x8, PT ;  /* 0x000000080300780c */ /* 0x000fca0003f26070 */
[----:B------:R-:W-:Y:S04]  /*2090*/  @P2 LDS R0, [R2+-0x304] ;  /* 0xfffcfc0002002984 */ /* 0x000fe80000000800 */
[----:B------:R-:W0:Y:S02]  /*20a0*/  @P2 LDS R7, [R2+0xfc] ;  /* 0x0000fc0002072984 */ /* 0x000e240000000800 */
[----:B0-----:R-:W-:Y:S01]  /*20b0*/  @P2 IADD3 R5, PT, PT, R0, R7, RZ ;  /* 0x0000000700052210 */ /* 0x001fe20007ffe0ff */
[----:B------:R-:W-:Y:S06]  /*20c0*/  BAR.SYNC.DEFER_BLOCKING 0x0 ;  /* 0x0000000000007b1d */ /* 0x000fec0000010000 */
[----:B------:R-:W-:Y:S02]  /*20d0*/  @P2 STS [R2+0xfc], R5 ;  /* 0x0000fc0502002388 */ /* 0x000fe40000000800 */
[----:B------:R-:W-:Y:S01]  /*20e0*/  BAR.SYNC.DEFER_BLOCKING 0x0 ;  /* 0x0000000000007b1d */ /* 0x000fe20000010000 */
[----:B------:R-:W-:-:S05]  /*20f0*/  ISETP.GE.U32.AND P2, PT, R3, 0x10, PT ;  /* 0x000000100300780c */ /* 0x000fca0003f46070 */
        /* <DEDUP_REMOVED lines=17> */
[----:B------:R-:W-:Y:S08]  /*2210*/  BAR.SYNC.DEFER_BLOCKING 0x0 ;  /* 0x0000000000007b1d */ /* 0x000ff00000010000 */
[----:B------:R-:W0:Y:S01]  /*2220*/  LDC R0, c[0x0][0x360] ;  /* 0x0000d800ff007b82 */ /* 0x000e220000000800 */
[----:B------:R-:W-:Y:S07]  /*2230*/  @P1 STS [R2+0xfc], R5 ;  /* 0x0000fc0502001388 */ /* 0x000fee0000000800 */
[----:B------:R-:W-:Y:S06]  /*2240*/  BAR.SYNC.DEFER_BLOCKING 0x0 ;  /* 0x0000000000007b1d */ /* 0x000fec0000010000 */
[----:B------:R-:W-:Y:S04]  /*2250*/  @P2 LDS R6, [R2+-0x3f04] ;  /* 0xffc0fc0002062984 */ /* 0x000fe80000000800 */
[----:B------:R-:W1:Y:S02]  /*2260*/  @P2 LDS R7, [R2+0xfc] ;  /* 0x0000fc0002072984 */ /* 0x000e640000000800 */
[----:B-1----:R-:W-:Y:S01]  /*2270*/  @P2 IMAD.IADD R5, R6, 0x1, R7 ;  /* 0x0000000106052824 */ /* 0x002fe200078e0207 */
[----:B------:R-:W-:Y:S06]  /*2280*/  BAR.SYNC.DEFER_BLOCKING 0x0 ;  /* 0x0000000000007b1d */ /* 0x000fec0000010000 */
[----:B------:R1:W-:Y:S02]  /*2290*/  @P2 STS [R2+0xfc], R5 ;  /* 0x0000fc0502002388 */ /* 0x0003e40000000800 */
[----:B------:R-:W-:Y:S06]  /*22a0*/  BAR.SYNC.DEFER_BLOCKING 0x0 ;  /* 0x0000000000007b1d */ /* 0x000fec0000010000 */
[----:B0-----:R-:W-:Y:S05]  /*22b0*/  @!P0 BRA `(.L_x_7) ;  /* 0x0000000c00f08947 */ /* 0x001fea0003800000 */
[----:B-1----:R-:W-:Y:S04]  /*22c0*/  LDS R5, [R2+-0x4] ;  /* 0xfffffc0002057984 */ /* 0x002fe80000000800 */
[----:B------:R-:W0:Y:S04]  /*22d0*/  LDS R6, [R2] ;  /* 0x0000000002067984 */ /* 0x000e280000000800 */
[----:B------:R-:W-:Y:S04]  /*22e0*/  LDS R18, [R2+-0x4] ;  /* 0xfffffc0002127984 */ /* 0x000fe80000000800 */
[----:B------:R-:W1:Y:S04]  /*22f0*/  LDS R19, [R2+0x4] ;  /* 0x0000040002137984 */ /* 0x000e680000000800 */
[----:B------:R-:W-:Y:S04]  /*2300*/  LDS R15, [R2+-0x4] ;  /* 0xfffffc00020f7984 */ /* 0x000fe80000000800 */
[----:B------:R-:W2:Y:S04]  /*2310*/  LDS R16, [R2+0x10] ;  /* 0x0000100002107984 */ /* 0x000ea80000000800 */
[----:B------:R-:W-:Y:S04]  /*2320*/  LDS R13, [R2+-0x4] ;  /* 0xfffffc00020d7984 */ /* 0x000fe80000000800 */
[----:B------:R-:W3:Y:S04]  /*2330*/  LDS R14, [R2+0x14] ;  /* 0x00001400020e7984 */ /* 0x000ee80000000800 */
[----:B------:R-:W-:Y:S04]  /*2340*/  LDS R20, [R2+-0x4] ;  /* 0xfffffc0002147984 */ /* 0x000fe80000000800 */
[----:B------:R-:W4:Y:S04]  /*2350*/  LDS R21, [R2+0x8] ;  /* 0x0000080002157984 */ /* 0x000f280000000800 */
[----:B------:R-:W-:Y:S04]  /*2360*/  LDS R22, [R2+-0x4] ;  /* 0xfffffc0002167984 */ /* 0x000fe80000000800 */
[----:B------:R-:W5:Y:S01]  /*2370*/  LDS R25, [R2+0xc] ;  /* 0x00000c0002197984 */ /* 0x000f620000000800 */
[----:B0-----:R-:W-:-:S03]  /*2380*/  IMAD.IADD R17, R5, 0x1, R6 ;  /* 0x0000000105117824 */ /* 0x001fc600078e0206 */
[----:B------:R-:W-:Y:S04]  /*2390*/  LDS R23, [R2+-0x4] ;  /* 0xfffffc0002177984 */ /* 0x000fe80000000800 */
[----:B------:R-:W-:Y:S01]  /*23a0*/  LDS R24, [R2+0x1c] ;  /* 0x00001c0002187984 */ /* 0x000fe20000000800 */
[----:B-1----:R-:W-:-:S03]  /*23b0*/  IADD3 R19, PT, PT, R18, R19, RZ ;  /* 0x0000001312137210 */ /* 0x002fc60007ffe0ff */
[----:B------:R-:W-:Y:S04]  /*23c0*/  LDS R11, [R2+-0x4] ;  /* 0xfffffc00020b7984 */ /* 0x000fe80000000800 */
[----:B------:R-:W-:Y:S01]  /*23d0*/  LDS R12, [R2+0x18] ;  /* 0x00001800020c7984 */ /* 0x000fe20000000800 */
[----:B--2---:R-:W-:-:S03]  /*23e0*/  IADD3 R27, PT, PT, R15, R16, RZ ;  /* 0x000000100f1b7210 */ /* 0x004fc60007ffe0ff */
[----:B------:R-:W-:Y:S04]  /*23f0*/  LDS R5, [R2+-0x4] ;  /* 0xfffffc0002057984 */ /* 0x000fe80000000800 */
[----:B------:R-:W0:Y:S01]  /*2400*/  LDS R6, [R2+0x20] ;  /* 0x0000200002067984 */ /* 0x000e220000000800 */
[----:B---3--:R-:W-:-:S03]  /*2410*/  IMAD.IADD R29, R13, 0x1, R14 ;  /* 0x000000010d1d7824 */ /* 0x008fc600078e020e */
[----:B------:R-:W-:Y:S04]  /*2420*/  LDS R7, [R2+-0x4] ;  /* 0xfffffc0002077984 */ /* 0x000fe80000000800 */
[----:B------:R-:W1:Y:S01]  /*2430*/  LDS R8, [R2+0x24] ;  /* 0x0000240002087984 */ /* 0x000e620000000800 */
[----:B----4-:R-:W-:-:S03]  /*2440*/  IMAD.IADD R21, R20, 0x1, R21 ;  /* 0x0000000114157824 */ /* 0x010fc600078e0215 */
[----:B------:R-:W-:Y:S04]  /*2450*/  LDS R9, [R2+-0x4] ;  /* 0xfffffc0002097984 */ /* 0x000fe80000000800 */
[----:B------:R-:W2:Y:S01]  /*2460*/  LDS R10, [R2+0x28] ;  /* 0x00002800020a7984 */ /* 0x000ea20000000800 */
[----:B-----5:R-:W-:-:S03]  /*2470*/  IMAD.IADD R25, R22, 0x1, R25 ;  /* 0x0000000116197824 */ /* 0x020fc600078e0219 */
[----:B------:R-:W-:Y:S04]  /*2480*/  LDS R15, [R2+-0x4] ;  /* 0xfffffc00020f7984 */ /* 0x000fe80000000800 */
[----:B------:R-:W3:Y:S04]  /*2490*/  LDS R16, [R2+0x30] ;  /* 0x0000300002107984 */ /* 0x000ee80000000800 */
[----:B------:R-:W-:Y:S04]  /*24a0*/  STS [R2+0x4], R19 ;  /* 0x0000041302007388 */ /* 0x000fe80000000800 */
[----:B------:R-:W-:Y:S04]  /*24b0*/  STS [R2], R17 ;  /* 0x0000001102007388 */ /* 0x000fe80000000800 */
[----:B------:R-:W-:Y:S04]  /*24c0*/  LDS R19, [R2+-0x4] ;  /* 0xfffffc0002137984 */ /* 0x000fe80000000800 */
[----:B------:R-:W-:Y:S01]  /*24d0*/  LDS R20, [R2+0x38] ;  /* 0x0000380002147984 */ /* 0x000fe20000000800 */
[----:B0-----:R-:W-:-:S03]  /*24e0*/  IMAD.IADD R31, R5, 0x1, R6 ;  /* 0x00000001051f7824 */ /* 0x001fc600078e0206 */
[----:B------:R-:W-:Y:S04]  /*24f0*/  LDS R13, [R2+-0x4] ;  /* 0xfffffc00020d7984 */ /* 0x000fe80000000800 */
[----:B------:R-:W-:Y:S01]  /*2500*/  LDS R14, [R2+0x2c] ;  /* 0x00002c00020e7984 */ /* 0x000fe20000000800 */
[----:B-1----:R-:W-:-:S03]  /*2510*/  IMAD.IADD R33, R7, 0x1, R8 ;  /* 0x0000000107217824 */ /* 0x002fc600078e0208 */
[----:B------:R-:W-:Y:S04]  /*2520*/  LDS R17, [R2+-0x4] ;  /* 0xfffffc0002117984 */ /* 0x000fe80000000800 */
[----:B------:R-:W0:Y:S01]  /*2530*/  LDS R18, [R2+0x34] ;  /* 0x0000340002127984 */ /* 0x000e220000000800 */
[----:B--2---:R-:W-:-:S03]  /*2540*/  IADD3 R35, PT, PT, R9, R10, RZ ;  /* 0x0000000a09237210 */ /* 0x004fc60007ffe0ff */
[----:B------:R1:W-:Y:S04]  /*2550*/  STS [R2+0x14], R29 ;  /* 0x0000141d02007388 */ /* 0x0003e80000000800 */
[----:B------:R-:W-:Y:S01]  /*2560*/  STS [R2+0x8], R21 ;  /* 0x0000081502007388 */ /* 0x000fe20000000800 */
[----:B---3--:R-:W-:-:S03]  /*2570*/  IMAD.IADD R15, R15, 0x1, R16 ;  /* 0x000000010f0f7824 */ /* 0x008fc600078e0210 */
[----:B------:R-:W-:Y:S01]  /*2580*/  STS [R2+0xc], R25 ;  /* 0x00000c1902007388 */ /* 0x000fe20000000800 */
[----:B-1----:R-:W-:-:S03]  /*2590*/  IADD3 R29, PT, PT, R23, R24, RZ ;  /* 0x00000018171d7210 */ /* 0x002fc60007ffe0ff */
[----:B------:R1:W-:Y:S04]  /*25a0*/  STS [R2+0x10], R27 ;  /* 0x0000101b02007388 */ /* 0x0003e80000000800 */
[----:B------:R-:W-:Y:S04]  /*25b0*/  LDS R21, [R2+-0x4] ;  /* 0xfffffc0002157984 */ /* 0x000fe80000000800 */
[----:B------:R-:W-:Y:S01]  /*25c0*/  LDS R22, [R2+0x3c] ;  /* 0x00003c0002167984 */ /* 0x000fe20000000800 */
[----:B-1----:R-:W-:-:S03]  /*25d0*/  IMAD.IADD R27, R11, 0x1, R12 ;  /* 0x000000010b1b7824 */ /* 0x002fc600078e020c */
[----:B------:R-:W-:Y:S04]  /*25e0*/  LDS R23, [R2+-0x4] ;  /* 0xfffffc0002177984 */ /* 0x000fe80000000800 */
[----:B------:R-:W-:Y:S04]  /*25f0*/  LDS R24, [R2+0x40] ;  /* 0x0000400002187984 */ /* 0x000fe80000000800 */
[----:B------:R-:W-:Y:S04]  /*2600*/  LDS R25, [R2+-0x4] ;  /* 0xfffffc0002197984 */ /* 0x000fe80000000800 */
[----:B------:R-:W-:Y:S01]  /*2610*/  LDS R26, [R2+0x44] ;  /* 0x00004400021a7984 */ /* 0x000fe20000000800 */
[----:B0-----:R-:W-:-:S03]  /*2620*/  IADD3 R17, PT, PT, R17, R18, RZ ;  /* 0x0000001211117210 */ /* 0x001fc60007ffe0ff */
[----:B------:R-:W-:Y:S04]  /*2630*/  LDS R12, [R2+-0x4] ;  /* 0xfffffc00020c7984 */ /* 0x000fe80000000800 */
[----:B------:R-:W-:Y:S04]  /*2640*/  LDS R11, [R2+0x48] ;  /* 0x00004800020b7984 */ /* 0x000fe80000000800 */
[----:B------:R-:W-:Y:S04]  /*2650*/  LDS R8, [R2+-0x4] ;  /* 0xfffffc0002087984 */ /* 0x000fe80000000800 */
[----:B------:R-:W0:Y:S04]  /*2660*/  LDS R7, [R2+0x4c] ;  /* 0x00004c0002077984 */ /* 0x000e280000000800 */
[----:B------:R-:W-:Y:S04]  /*2670*/  LDS R9, [R2+-0x4] ;  /* 0xfffffc0002097984 */ /* 0x000fe80000000800 */
[----:B------:R-:W1:Y:S04]  /*2680*/  LDS R6, [R2+0x54] ;  /* 0x0000540002067984 */ /* 0x000e680000000800 */
[----:B------:R-:W-:Y:S04]  /*2690*/  LDS R10, [R2+-0x4] ;  /* 0xfffffc00020a7984 */ /* 0x000fe80000000800 */
[----:B------:R-:W-:Y:S04]  /*26a0*/  LDS R5, [R2+0x50] ;  /* 0x0000500002057984 */ /* 0x000fe80000000800 */
[----:B------:R2:W-:Y:S04]  /*26b0*/  STS [R2+0x1c], R29 ;  /* 0x00001c1d02007388 */ /* 0x0005e80000000800 */
[----:B------:R3:W-:Y:S04]  /*26c0*/  STS [R2+0x18], R27 ;  /* 0x0000181b02007388 */ /* 0x0007e80000000800 */
[----:B------:R-:W-:Y:S01]  /*26d0*/  STS [R2+0x30], R15 ;  /* 0x0000300f02007388 */ /* 0x000fe20000000800 */
[----:B--2---:R-:W-:-:S03]  /*26e0*/  IMAD.IADD R29, R19, 0x1, R20 ;  /* 0x00000001131d7824 */ /* 0x004fc600078e0214 */
[----:B------:R-:W-:Y:S01]  /*26f0*/  LDS R20, [R2+-0x4] ;  /* 0xfffffc0002147984 */ /* 0x000fe20000000800 */
[----:B---3--:R-:W-:-:S03]  /*2700*/  IMAD.IADD R27, R13, 0x1, R14 ;  /* 0x000000010d1b7824 */ /* 0x008fc600078e020e */
[----:B------:R-:W2:Y:S04]  /*2710*/  LDS R13, [R2+0x5c] ;  /* 0x00005c00020d7984 */ /* 0x000ea80000000800 */
[----:B------:R-:W-:Y:S01]  /*2720*/  LDS R18, [R2+-0x4] ;  /* 0xfffffc0002127984 */ /* 0x000fe20000000800 */
[----:B0-----:R-:W-:-:S03]  /*2730*/  IADD3 R7, PT, PT, R8, R7, RZ ;  /* 0x0000000708077210 */ /* 0x001fc60007ffe0ff */
[----:B------:R-:W0:Y:S04]  /*2740*/  LDS R15, [R2+0x64] ;  /* 0x00006400020f7984 */ /* 0x000e280000000800 */
[----:B------:R3:W-:Y:S04]  /*2750*/  STS [R2+0x20], R31 ;  /* 0x0000201f02007388 */ /* 0x0007e80000000800 */
[----:B------:R4:W-:Y:S04]  /*2760*/  STS [R2+0x24], R33 ;  /* 0x0000242102007388 */ /* 0x0009e80000000800 */
[----:B------:R5:W-:Y:S01]  /*2770*/  STS [R2+0x28], R35 ;  /* 0x0000282302007388 */ /* 0x000be20000000800 */
[----:B---3--:R-:W-:-:S03]  /*2780*/  IMAD.IADD R31, R21, 0x1, R22 ;  /* 0x00000001151f7824 */ /* 0x008fc600078e0216 */
[----:B------:R1:W-:Y:S01]  /*2790*/  STS [R2+0x38], R29 ;  /* 0x0000381d02007388 */ /* 0x0003e20000000800 */
[----:B----4-:R-:W-:-:S03]  /*27a0*/  IADD3 R33, PT, PT, R23, R24, RZ ;  /* 0x0000001817217210 */ /* 0x010fc60007ffe0ff */
[----:B------:R-:W-:Y:S01]  /*27b0*/  STS [R2+0x34], R17 ;  /* 0x0000341102007388 */ /* 0x000fe20000000800 */
[----:B-----5:R-:W-:-:S03]  /*27c0*/  IMAD.IADD R35, R25, 0x1, R26 ;  /* 0x0000000119237824 */ /* 0x020fc600078e021a */
[----:B------:R-:W-:Y:S01]  /*27d0*/  LDS R21, [R2+-0x4] ;  /* 0xfffffc0002157984 */ /* 0x000fe20000000800 */
[----:B------:R-:W-:Y:S02]  /*27e0*/  IMAD.IADD R25, R12, 0x1, R11 ;  /* 0x000000010c197824 */ /* 0x000fe400078e020b */
[----:B-1----:R-:W-:Y:S01]  /*27f0*/  IMAD.IADD R29, R9, 0x1, R6 ;  /* 0x00000001091d7824 */ /* 0x002fe200078e0206 */
[----:B------:R-:W1:Y:S04]  /*2800*/  LDS R22, [R2+0x58] ;  /* 0x0000580002167984 */ /* 0x000e680000000800 */
[----:B------:R-:W-:Y:S01]  /*2810*/  LDS R23, [R2+-0x4] ;  /* 0xfffffc0002177984 */ /* 0x000fe20000000800 */
[----:B--2---:R-:W-:-:S03]  /*2820*/  IMAD.IADD R13, R20, 0x1, R13 ;  /* 0x00000001140d7824 */ /* 0x004fc600078e020d */
[----:B------:R-:W2:Y:S04]  /*2830*/  LDS R24, [R2+0x6c] ;  /* 0x00006c0002187984 */ /* 0x000ea80000000800 */
[----:B------:R-:W-:Y:S01]  /*2840*/  LDS R19, [R2+-0x4] ;  /* 0xfffffc0002137984 */ /* 0x000fe20000000800 */
[----:B0-----:R-:W-:-:S03]  /*2850*/  IADD3 R15, PT, PT, R18, R15, RZ ;  /* 0x0000000f120f7210 */ /* 0x001fc60007ffe0ff */
[----:B------:R-:W0:Y:S04]  /*2860*/  LDS R16, [R2+0x60] ;  /* 0x0000600002107984 */ /* 0x000e280000000800 */
[----:B------:R-:W-:Y:S04]  /*2870*/  LDS R17, [R2+-0x4] ;  /* 0xfffffc0002117984 */ /* 0x000fe80000000800 */
[----:B------:R-:W3:Y:S04]  /*2880*/  LDS R14, [R2+0x68] ;  /* 0x00006800020e7984 */ /* 0x000ee80000000800 */
[----:B------:R-:W-:Y:S04]  /*2890*/  LDS R12, [R2+-0x4] ;  /* 0xfffffc00020c7984 */ /* 0x000fe80000000800 */
[----:B------:R-:W4:Y:S04]  /*28a0*/  LDS R11, [R2+0x70] ;  /* 0x00007000020b7984 */ /* 0x000f280000000800 */
[----:B------:R-:W-:Y:S04]  /*28b0*/  LDS R8, [R2+-0x4] ;  /* 0xfffffc0002087984 */ /* 0x000fe80000000800 */
[----:B------:R-:W5:Y:S01]  /*28c0*/  LDS R9, [R2+0x78] ;  /* 0x0000780002097984 */ /* 0x000f620000000800 */
[----:B-1----:R-:W-:-:S03]  /*28d0*/  IADD3 R21, PT, PT, R21, R22, RZ ;  /* 0x0000001615157210 */ /* 0x002fc60007ffe0ff */
[----:B------:R1:W-:Y:S04]  /*28e0*/  STS [R2+0x2c], R27 ;  /* 0x00002c1b02007388 */ /* 0x0003e80000000800 */
[----:B------:R-:W-:Y:S01]  /*28f0*/  STS [R2+0x4c], R7 ;  /* 0x00004c0702007388 */ /* 0x000fe20000000800 */
[----:B--2---:R-:W-:-:S03]  /*2900*/  IMAD.IADD R23, R23, 0x1, R24 ;  /* 0x0000000117177824 */ /* 0x004fc600078e0218 */
[----:B------:R-:W-:Y:S01]  /*2910*/  LDS R6, [R2+0x74] ;  /* 0x0000740002067984 */ /* 0x000fe20000000800 */
[----:B-1----:R-:W-:-:S03]  /*2920*/  IMAD.IADD R27, R10, 0x1, R5 ;  /* 0x000000010a1b7824 */ /* 0x002fc600078e0205 */
[----:B------:R-:W-:Y:S01]  /*2930*/  LDS R5, [R2+-0x4] ;  /* 0xfffffc0002057984 */ /* 0x000fe20000000800 */
[----:B0-----:R-:W-:-:S03]  /*2940*/  IMAD.IADD R19, R19, 0x1, R16 ;  /* 0x0000000113137824 */ /* 0x001fc600078e0210 */
[----:B------:R-:W-:Y:S04]  /*2950*/  LDS R7, [R2+-0x4] ;  /* 0xfffffc0002077984 */ /* 0x000fe80000000800 */
[----:B------:R-:W-:Y:S01]  /*2960*/  LDS R10, [R2+0x80] ;  /* 0x00008000020a7984 */ /* 0x000fe20000000800 */
[----:B---3--:R-:W-:-:S03]  /*2970*/  IMAD.IADD R17, R17, 0x1, R14 ;  /* 0x0000000111117824 */ /* 0x008fc600078e020e */
[----:B------:R4:W-:Y:S04]  /*2980*/  STS [R2+0x48], R25 ;  /* 0x0000481902007388 */ /* 0x0009e80000000800 */
[----:B------:R5:W-:Y:S04]  /*2990*/  STS [R2+0x54], R29 ;  /* 0x0000541d02007388 */ /* 0x000be80000000800 */
[----:B------:R-:W-:Y:S01]  /*29a0*/  STS [R2+0x5c], R13 ;  /* 0x00005c0d02007388 */ /* 0x000fe20000000800 */
[----:B----4-:R-:W-:-:S03]  /*29b0*/  IADD3 R25, PT, PT, R12, R11, RZ ;  /* 0x0000000b0c197210 */ /* 0x010fc60007ffe0ff */
[----:B------:R-:W-:Y:S01]  /*29c0*/  STS [R2+0x64], R15 ;  /* 0x0000640f02007388 */ /* 0x000fe20000000800 */
[----:B-----5:R-:W-:-:S03]  /*29d0*/  IMAD.IADD R29, R8, 0x1, R9 ;  /* 0x00000001081d7824 */ /* 0x020fc600078e0209 */
[----:B------:R-:W-:Y:S04]  /*29e0*/  LDS R11, [R2+-0x4] ;  /* 0xfffffc00020b7984 */ /* 0x000fe80000000800 */
[----:B------:R-:W0:Y:S04]  /*29f0*/  LDS R12, [R2+0x7c] ;  /* 0x00007c00020c7984 */ /* 0x000e280000000800 */
[----:B------:R-:W-:Y:S04]  /*2a00*/  LDS R9, [R2+-0x4] ;  /* 0xfffffc0002097984 */ /* 0x000fe80000000800 */
[----:B------:R-:W1:Y:S04]  /*2a10*/  LDS R14, [R2+0x84] ;  /* 0x00008400020e7984 */ /* 0x000e680000000800 */
[----:B------:R-:W-:Y:S04]  /*2a20*/  LDS R13, [R2+-0x4] ;  /* 0xfffffc00020d7984 */ /* 0x000fe80000000800 */
[----:B------:R-:W2:Y:S04]  /*2a30*/  LDS R16, [R2+0x88] ;  /* 0x0000880002107984 */ /* 0x000ea80000000800 */
[----:B------:R-:W-:Y:S04]  /*2a40*/  LDS R15, [R2+-0x4] ;  /* 0xfffffc00020f7984 */ /* 0x000fe80000000800 */
[----:B------:R-:W3:Y:S04]  /*2a50*/  LDS R18, [R2+0x8c] ;  /* 0x00008c0002127984 */ /* 0x000ee80000000800 */
[----:B------:R-:W-:Y:S04]  /*2a60*/  STS [R2+0x58], R21 ;  /* 0x0000581502007388 */ /* 0x000fe80000000800 */
[----:B------:R-:W-:Y:S04]  /*2a70*/  STS [R2+0x6c], R23 ;  /* 0x00006c1702007388 */ /* 0x000fe80000000800 */
[----:B------:R-:W-:Y:S04]  /*2a80*/  STS [R2+0x60], R19 ;  /* 0x0000601302007388 */ /* 0x000fe80000000800 */
[----:B------:R-:W-:Y:S01]  /*2a90*/  STS [R2+0x68], R17 ;  /* 0x0000681102007388 */ /* 0x000fe20000000800 */
[----:B0-----:R-:W-:-:S03]  /*2aa0*/  IADD3 R11, PT, PT, R11, R12, RZ ;  /* 0x0000000c0b0b7210 */ /* 0x001fc60007ffe0ff */
[----:B------:R-:W-:Y:S04]  /*2ab0*/  STS [R2+0x70], R25 ;  /* 0x0000701902007388 */ /* 0x000fe80000000800 */
[----:B------:R-:W-:Y:S01]  /*2ac0*/  LDS R21, [R2+-0x4] ;  /* 0xfffffc0002157984 */ /* 0x000fe20000000800 */
[----:B-1----:R-:W-:-:S03]  /*2ad0*/  IMAD.IADD R9, R9, 0x1, R14 ;  /* 0x0000000109097824 */ /* 0x002fc600078e020e */
[----:B------:R-:W-:Y:S04]  /*2ae0*/  LDS R24, [R2+0x98] ;  /* 0x0000980002187984 */ /* 0x000fe80000000800 */
[----:B------:R-:W-:Y:S01]  /*2af0*/  LDS R23, [R2+-0x4] ;  /* 0xfffffc0002177984 */ /* 0x000fe20000000800 */
[----:B--2---:R-:W-:-:S03]  /*2b00*/  IADD3 R13, PT, PT, R13, R16, RZ ;  /* 0x000000100d0d7210 */ /* 0x004fc60007ffe0ff */
[----:B------:R-:W-:Y:S04]  /*2b10*/  LDS R26, [R2+0x9c] ;  /* 0x00009c00021a7984 */ /* 0x000fe80000000800 */
[----:B------:R-:W-:Y:S01]  /*2b20*/  LDS R17, [R2+-0x4] ;  /* 0xfffffc0002117984 */ /* 0x000fe20000000800 */
[----:B---3--:R-:W-:-:S03]  /*2b30*/  IMAD.IADD R15, R15, 0x1, R18 ;  /* 0x000000010f0f7824 */ /* 0x008fc600078e0212 */
[----:B------:R-:W0:Y:S04]  /*2b40*/  LDS R20, [R2+0x90] ;  /* 0x0000900002147984 */ /* 0x000e280000000800 */
[----:B------:R-:W-:Y:S04]  /*2b50*/  LDS R19, [R2+-0x4] ;  /* 0xfffffc0002137984 */ /* 0x000fe80000000800 */
[----:B------:R-:W1:Y:S04]  /*2b60*/  LDS R22, [R2+0x94] ;  /* 0x0000940002167984 */ /* 0x000e680000000800 */
[----:B------:R-:W-:Y:S04]  /*2b70*/  LDS R25, [R2+-0x4] ;  /* 0xfffffc0002197984 */ /* 0x000fe80000000800 */
[----:B------:R-:W2:Y:S04]  /*2b80*/  LDS R28, [R2+0xa0] ;  /* 0x0000a000021c7984 */ /* 0x000ea80000000800 */
[----:B------:R3:W-:Y:S04]  /*2b90*/  STS [R2+0x3c], R31 ;  /* 0x00003c1f02007388 */ /* 0x0007e80000000800 */
[----:B------:R4:W-:Y:S04]  /*2ba0*/  STS [R2+0x50], R27 ;  /* 0x0000501b02007388 */ /* 0x0009e80000000800 */
[----:B------:R-:W-:Y:S01]  /*2bb0*/  LDS R8, [R2+-0x4] ;  /* 0xfffffc0002087984 */ /* 0x000fe20000000800 */
[----:B---3--:R-:W-:-:S03]  /*2bc0*/  IMAD.IADD R31, R7, 0x1, R10 ;  /* 0x00000001071f7824 */ /* 0x008fc600078e020a */
[----:B------:R-:W-:Y:S01]  /*2bd0*/  LDS R7, [R2+0xa8] ;  /* 0x0000a80002077984 */ /* 0x000fe20000000800 */
[----:B----4-:R-:W-:-:S03]  /*2be0*/  IMAD.IADD R27, R5, 0x1, R6 ;  /* 0x00000001051b7824 */ /* 0x010fc600078e0206 */
[----:B------:R-:W3:Y:S04]  /*2bf0*/  LDS R5, [R2+0xa4] ;  /* 0x0000a40002057984 */ /* 0x000ee80000000800 */
[----:B------:R-:W-:Y:S01]  /*2c00*/  LDS R6, [R2+-0x4] ;  /* 0xfffffc0002067984 */ /* 0x000fe20000000800 */
[----:B0-----:R-:W-:-:S03]  /*2c10*/  IMAD.IADD R17, R17, 0x1, R20 ;  /* 0x0000000111117824 */ /* 0x001fc600078e0214 */
[----:B------:R0:W-:Y:S04]  /*2c20*/  STS [R2+0x74], R27 ;  /* 0x0000741b02007388 */ /* 0x0001e80000000800 */
[----:B------:R4:W-:Y:S01]  /*2c30*/  STS [R2+0x78], R29 ;  /* 0x0000781d02007388 */ /* 0x0009e20000000800 */
[----:B-1----:R-:W-:-:S03]  /*2c40*/  IADD3 R19, PT, PT, R19, R22, RZ ;  /* 0x0000001613137210 */ /* 0x002fc60007ffe0ff */
[----:B------:R-:W-:Y:S01]  /*2c50*/  STS [R2+0x7c], R11 ;  /* 0x00007c0b02007388 */ /* 0x000fe20000000800 */
[----:B0-----:R-:W-:-:S03]  /*2c60*/  IMAD.IADD R27, R21, 0x1, R24 ;  /* 0x00000001151b7824 */ /* 0x001fc600078e0218 */
[----:B------:R-:W-:Y:S01]  /*2c70*/  STS [R2+0x84], R9 ;  /* 0x0000840902007388 */ /* 0x000fe20000000800 */
[----:B--2---:R-:W-:Y:S01]  /*2c80*/  IADD3 R25, PT, PT, R25, R28, RZ ;  /* 0x0000001c19197210 */ /* 0x004fe20007ffe0ff */
[----:B----4-:R-:W-:Y:S02]  /*2c90*/  IMAD.IADD R29, R23, 0x1, R26 ;  /* 0x00000001171d7824 */ /* 0x010fe400078e021a */
[----:B------:R-:W-:Y:S04]  /*2ca0*/  STS [R2+0x88], R13 ;  /* 0x0000880d02007388 */ /* 0x000fe80000000800 */
[----:B------:R-:W-:Y:S04]  /*2cb0*/  STS [R2+0x8c], R15 ;  /* 0x00008c0f02007388 */ /* 0x000fe80000000800 */
[----:B------:R-:W-:Y:S04]  /*2cc0*/  LDS R12, [R2+-0x4] ;  /* 0xfffffc00020c7984 */ /* 0x000fe80000000800 */
[----:B------:R-:W0:Y:S04]  /*2cd0*/  LDS R23, [R2+0xb0] ;  /* 0x0000b00002177984 */ /* 0x000e280000000800 */
[----:B------:R-:W-:Y:S01]  /*2ce0*/  LDS R10, [R2+-0x4] ;  /* 0xfffffc00020a7984 */ /* 0x000fe20000000800 */
[----:B---3--:R-:W-:-:S03]  /*2cf0*/  IMAD.IADD R5, R8, 0x1, R5 ;  /* 0x0000000108057824 */ /* 0x008fc600078e0205 */
        /* <DEDUP_REMOVED lines=10> */
[----:B------:R0:W-:Y:S04]  /*2da0*/  STS [R2+0x98], R27 ;  /* 0x0000981b02007388 */ /* 0x0001e80000000800 */
[----:B------:R-:W-:Y:S01]  /*2db0*/  STS [R2+0x90], R17 ;  /* 0x0000901102007388 */ /* 0x000fe20000000800 */
[----:B-1----:R-:W-:-:S03]  /*2dc0*/  IADD3 R9, PT, PT, R10, R9, RZ ;  /* 0x000000090a097210 */ /* 0x002fc60007ffe0ff */
[----:B------:R-:W-:Y:S01]  /*2dd0*/  STS [R2+0x94], R19 ;  /* 0x0000941302007388 */ /* 0x000fe20000000800 */
[----:B0-----:R-:W-:-:S03]  /*2de0*/  IMAD.IADD R27, R6, 0x1, R7 ;  /* 0x00000001061b7824 */ /* 0x001fc600078e0207 */
[----:B------:R-:W-:Y:S01]  /*2df0*/  STS [R2+0xa0], R25 ;  /* 0x0000a01902007388 */ /* 0x000fe20000000800 */
[----:B--2---:R-:W-:-:S03]  /*2e00*/  IMAD.IADD R11, R11, 0x1, R24 ;  /* 0x000000010b0b7824 */ /* 0x004fc600078e0218 */
[----:B------:R-:W-:Y:S04]  /*2e10*/  LDS R19, [R2+-0x4] ;  /* 0xfffffc0002137984 */ /* 0x000fe80000000800 */
[----:B------:R-:W0:Y:S01]  /*2e20*/  LDS R16, [R2+0xc0] ;  /* 0x0000c00002107984 */ /* 0x000e220000000800 */
[----:B---3--:R-:W-:-:S03]  /*2e30*/  IADD3 R21, PT, PT, R21, R22, RZ ;  /* 0x0000001615157210 */ /* 0x008fc60007ffe0ff */
[----:B------:R-:W-:Y:S04]  /*2e40*/  LDS R17, [R2+-0x4] ;  /* 0xfffffc0002117984 */ /* 0x000fe80000000800 */
[----:B------:R-:W1:Y:S01]  /*2e50*/  LDS R14, [R2+0xc8] ;  /* 0x0000c800020e7984 */ /* 0x000e620000000800 */
[----:B----4-:R-:W-:-:S03]  /*2e60*/  IMAD.IADD R13, R20, 0x1, R13 ;  /* 0x00000001140d7824 */ /* 0x010fc600078e020d */
[----:B------:R-:W-:Y:S04]  /*2e70*/  LDS R8, [R2+-0x4] ;  /* 0xfffffc0002087984 */ /* 0x000fe80000000800 */
[----:B------:R-:W2:Y:S01]  /*2e80*/  LDS R25, [R2+0xcc] ;  /* 0x0000cc0002197984 */ /* 0x000ea20000000800 */
[----:B-----5:R-:W-:-:S03]  /*2e90*/  IADD3 R15, PT, PT, R18, R15, RZ ;  /* 0x0000000f120f7210 */ /* 0x020fc60007ffe0ff */
[----:B------:R-:W-:Y:S04]  /*2ea0*/  LDS R7, [R2+-0x4] ;  /* 0xfffffc0002077984 */ /* 0x000fe80000000800 */
[----:B------:R-:W3:Y:S04]  /*2eb0*/  LDS R6, [R2+0xd0] ;  /* 0x0000d00002067984 */ /* 0x000ee80000000800 */
[----:B------:R3:W-:Y:S04]  /*2ec0*/  STS [R2+0xb0], R23 ;  /* 0x0000b01702007388 */ /* 0x0007e80000000800 */
[----:B------:R-:W-:Y:S04]  /*2ed0*/  STS [R2+0x80], R31 ;  /* 0x0000801f02007388 */ /* 0x000fe80000000800 */
[----:B------:R-:W-:Y:S04]  /*2ee0*/  STS [R2+0x9c], R29 ;  /* 0x00009c1d02007388 */ /* 0x000fe80000000800 */
[----:B------:R-:W-:Y:S01]  /*2ef0*/  STS [R2+0xa4], R5 ;  /* 0x0000a40502007388 */ /* 0x000fe20000000800 */
[----:B0-----:R-:W-:-:S03]  /*2f00*/  IMAD.IADD R19, R19, 0x1, R16 ;  /* 0x0000000113137824 */ /* 0x001fc600078e0210 */
[----:B------:R-:W-:Y:S04]  /*2f10*/  STS [R2+0xa8], R27 ;  /* 0x0000a81b02007388 */ /* 0x000fe80000000800 */
[----:B------:R-:W-:Y:S01]  /*2f20*/  STS [R2+0xac], R9 ;  /* 0x0000ac0902007388 */ /* 0x000fe20000000800 */
[----:B-1----:R-:W-:-:S03]  /*2f30*/  IMAD.IADD R17, R17, 0x1, R14 ;  /* 0x0000000111117824 */ /* 0x002fc600078e020e */
[----:B------:R-:W-:Y:S04]  /*2f40*/  STS [R2+0xb4], R11 ;  /* 0x0000b40b02007388 */ /* 0x000fe80000000800 */
[----:B------:R-:W-:Y:S01]  /*2f50*/  STS [R2+0xb8], R21 ;  /* 0x0000b81502007388 */ /* 0x000fe20000000800 */
[----:B--2---:R-:W-:-:S03]  /*2f60*/  IMAD.IADD R25, R8, 0x1, R25 ;  /* 0x0000000108197824 */ /* 0x004fc600078e0219 */
[----:B------:R-:W-:Y:S04]  /*2f70*/  STS [R2+0xbc], R13 ;  /* 0x0000bc0d02007388 */ /* 0x000fe80000000800 */
[----:B------:R-:W-:Y:S01]  /*2f80*/  STS [R2+0xc4], R15 ;  /* 0x0000c40f02007388 */ /* 0x000fe20000000800 */
[----:B---3--:R-:W-:-:S03]  /*2f90*/  IADD3 R23, PT, PT, R7, R6, RZ ;  /* 0x0000000607177210 */ /* 0x008fc60007ffe0ff */
[----:B------:R-:W-:Y:S04]  /*2fa0*/  LDS R18, [R2+-0x4] ;  /* 0xfffffc0002127984 */ /* 0x000fe80000000800 */
[----:B------:R-:W-:Y:S04]  /*2fb0*/  LDS R29, [R2+0xd4] ;  /* 0x0000d400021d7984 */ /* 0x000fe80000000800 */
[----:B------:R-:W-:Y:S04]  /*2fc0*/  LDS R20, [R2+-0x4] ;  /* 0xfffffc0002147984 */ /* 0x000fe80000000800 */
[----:B------:R-:W-:Y:S04]  /*2fd0*/  LDS R31, [R2+0xd8] ;  /* 0x0000d800021f7984 */ /* 0x000fe80000000800 */
        /* <DEDUP_REMOVED lines=12> */
[----:B0-----:R-:W-:-:S03]  /*30a0*/  IADD3 R21, PT, PT, R21, R24, RZ ;  /* 0x0000001815157210 */ /* 0x001fc60007ffe0ff */
[----:B------:R-:W-:Y:S04]  /*30b0*/  LDS R8, [R2+-0x4] ;  /* 0xfffffc0002087984 */ /* 0x000fe80000000800 */
[----:B------:R-:W0:Y:S01]  /*30c0*/  LDS R7, [R2+0xf4] ;  /* 0x0000f40002077984 */ /* 0x000e220000000800 */
[----:B-1----:R-:W-:-:S03]  /*30d0*/  IMAD.IADD R27, R22, 0x1, R27 ;  /* 0x00000001161b7824 */ /* 0x002fc600078e021b */
[----:B------:R-:W-:Y:S04]  /*30e0*/  LDS R6, [R2+-0x4] ;  /* 0xfffffc0002067984 */ /* 0x000fe80000000800 */
[----:B------:R-:W1:Y:S01]  /*30f0*/  LDS R5, [R2+0xf8] ;  /* 0x0000f80002057984 */ /* 0x000e620000000800 */
[----:B--2---:R-:W-:-:S03]  /*3100*/  IMAD.IADD R15, R15, 0x1, R16 ;  /* 0x000000010f0f7824 */ /* 0x004fc600078e0210 */
[----:B------:R2:W-:Y:S04]  /*3110*/  STS [R2+0xc0], R19 ;  /* 0x0000c01302007388 */ /* 0x0005e80000000800 */
[----:B------:R4:W-:Y:S01]  /*3120*/  STS [R2+0xc8], R17 ;  /* 0x0000c81102007388 */ /* 0x0009e20000000800 */
[----:B---3--:R-:W-:-:S03]  /*3130*/  IADD3 R13, PT, PT, R13, R14, RZ ;  /* 0x0000000e0d0d7210 */ /* 0x008fc60007ffe0ff */
[----:B------:R3:W-:Y:S01]  /*3140*/  STS [R2+0x40], R33 ;  /* 0x0000402102007388 */ /* 0x0007e20000000800 */
[----:B--2---:R-:W-:Y:S02]  /*3150*/  IMAD.IADD R19, R20, 0x1, R31 ;  /* 0x0000000114137824 */ /* 0x004fe400078e021f */
[----:B----4-:R-:W-:Y:S01]  /*3160*/  IMAD.IADD R11, R11, 0x1, R12 ;  /* 0x000000010b0b7824 */ /* 0x010fe200078e020c */
[----:B------:R3:W-:Y:S01]  /*3170*/  STS [R2+0x44], R35 ;  /* 0x0000442302007388 */ /* 0x0007e20000000800 */
[----:B------:R-:W-:-:S03]  /*3180*/  IMAD.IADD R17, R18, 0x1, R29 ;  /* 0x0000000112117824 */ /* 0x000fc600078e021d */
[----:B------:R3:W-:Y:S01]  /*3190*/  STS [R2+0xcc], R25 ;  /* 0x0000cc1902007388 */ /* 0x0007e20000000800 */
[----:B-----5:R-:W-:-:S03]  /*31a0*/  IMAD.IADD R9, R10, 0x1, R9 ;  /* 0x000000010a097824 */ /* 0x020fc600078e0209 */
[----:B------:R3:W-:Y:S04]  /*31b0*/  STS [R2+0xd0], R23 ;  /* 0x0000d01702007388 */ /* 0x0007e80000000800 */
[----:B------:R3:W-:Y:S01]  /*31c0*/  STS [R2+0xd4], R17 ;  /* 0x0000d41102007388 */ /* 0x0007e20000000800 */
[----:B0-----:R-:W-:-:S03]  /*31d0*/  IADD3 R7, PT, PT, R8, R7, RZ ;  /* 0x0000000708077210 */ /* 0x001fc60007ffe0ff */
[----:B------:R3:W-:Y:S04]  /*31e0*/  STS [R2+0xd8], R19 ;  /* 0x0000d81302007388 */ /* 0x0007e80000000800 */
[----:B------:R3:W-:Y:S01]  /*31f0*/  STS [R2+0xdc], R21 ;  /* 0x0000dc1502007388 */ /* 0x0007e20000000800 */
[----:B-1----:R-:W-:-:S03]  /*3200*/  IMAD.IADD R5, R6, 0x1, R5 ;  /* 0x0000000106057824 */ /* 0x002fc600078e0205 */
[----:B------:R3:W-:Y:S04]  /*3210*/  STS [R2+0xe0], R27 ;  /* 0x0000e01b02007388 */ /* 0x0007e80000000800 */
[----:B------:R3:W-:Y:S04]  /*3220*/  STS [R2+0xe4], R15 ;  /* 0x0000e40f02007388 */ /* 0x0007e80000000800 */
[----:B------:R3:W-:Y:S04]  /*3230*/  STS [R2+0xe8], R13 ;  /* 0x0000e80d02007388 */ /* 0x0007e80000000800 */
[----:B------:R3:W-:Y:S04]  /*3240*/  STS [R2+0xec], R11 ;  /* 0x0000ec0b02007388 */ /* 0x0007e80000000800 */
[----:B------:R3:W-:Y:S04]  /*3250*/  STS [R2+0xf0], R9 ;  /* 0x0000f00902007388 */ /* 0x0007e80000000800 */
[----:B------:R3:W-:Y:S04]  /*3260*/  STS [R2+0xf4], R7 ;  /* 0x0000f40702007388 */ /* 0x0007e80000000800 */
[----:B------:R3:W-:Y:S02]  /*3270*/  STS [R2+0xf8], R5 ;  /* 0x0000f80502007388 */ /* 0x0007e40000000800 */
.L_x_7:
[----:B------:R-:W-:Y:S05]  /*3280*/  BSYNC.RECONVERGENT B0 ;  /* 0x0000000000007941 */ /* 0x000fea0003800200 */
.L_x_6:
[----:B------:R-:W-:Y:S01]  /*3290*/  BAR.SYNC.DEFER_BLOCKING 0x0 ;  /* 0x0000000000007b1d */ /* 0x000fe20000010000 */
[C---:B-1-3--:R-:W-:Y:S01]  /*32a0*/  VIADD R2, R3.reuse, UR8 ;  /* 0x0000000803027c36 */ /* 0x04afe20008000000 */
[----:B------:R-:W-:Y:S01]  /*32b0*/  SHF.L.U32 R5, R3, 0x2, RZ ;  /* 0x0000000203057819 */ /* 0x000fe200000006ff */
[C---:B------:R-:W-:Y:S02]  /*32c0*/  IMAD R3, R4.reuse, 0x2000, R3 ;  /* 0x0000200004037824 */ /* 0x040fe400078e0203 */
[----:B------:R-:W-:Y:S01]  /*32d0*/  IMAD R19, R4, 0x2000, R2 ;  /* 0x0000200004137824 */ /* 0x000fe200078e0202 */
[C---:B------:R-:W-:Y:S01]  /*32e0*/  LEA R10, R0.reuse, R5, 0x3 ;  /* 0x00000005000a7211 */ /* 0x040fe200078e18ff */
[C-C-:B------:R-:W-:Y:S01]  /*32f0*/  IMAD R9, R0.reuse, 0xc, R5.reuse ;  /* 0x0000000c00097824 */ /* 0x140fe200078e0205 */
[C---:B------:R-:W-:Y:S01]  /*3300*/  LEA R16, R0.reuse, R3, 0x2 ;  /* 0x0000000300107211 */ /* 0x040fe200078e10ff */
[C-C-:B------:R-:W-:Y:S01]  /*3310*/  IMAD R8, R0.reuse, 0x10, R5.reuse ;  /* 0x0000001000087824 */ /* 0x140fe200078e0205 */
[----:B------:R-:W0:Y:S01]  /*3320*/  LDCU UR9, c[0x0][0x394] ;  /* 0x00007280ff0977ac */ /* 0x000e220008000800 */
[----:B------:R-:W-:-:S02]  /*3330*/  IMAD R7, R0, 0x14, R5 ;  /* 0x0000001400077824 */ /* 0x000fc400078e0205 */
[C-C-:B------:R-:W-:Y:S01]  /*3340*/  IMAD R6, R0.reuse, 0x18, R5.reuse ;  /* 0x0000001800067824 */ /* 0x140fe200078e0205 */
[----:B------:R-:W-:Y:S01]  /*3350*/  UMOV UR4, URZ ;  /* 0x000000ff00047c82 */ /* 0x000fe20008000000 */
[C---:B------:R-:W-:Y:S02]  /*3360*/  IMAD R4, R0.reuse, 0x1c, R5 ;  /* 0x0000001c00047824 */ /* 0x040fe400078e0205 */
[C-C-:B------:R-:W-:Y:S02]  /*3370*/  IMAD R18, R0.reuse, 0x2, R3.reuse ;  /* 0x0000000200127824 */ /* 0x140fe400078e0203 */
[C-C-:B------:R-:W-:Y:S02]  /*3380*/  IMAD R17, R0.reuse, 0x3, R3.reuse ;  /* 0x0000000300117824 */ /* 0x140fe400078e0203 */
[C-C-:B------:R-:W-:Y:S02]  /*3390*/  IMAD R11, R0.reuse, 0x5, R3.reuse ;  /* 0x00000005000b7824 */ /* 0x140fe400078e0203 */
[----:B------:R-:W-:-:S02]  /*33a0*/  IMAD R12, R0, 0x6, R3 ;  /* 0x00000006000c7824 */ /* 0x000fc400078e0203 */
[----:B------:R-:W-:-:S07]  /*33b0*/  IMAD R13, R0, 0x7, R3 ;  /* 0x00000007000d7824 */ /* 0x000fce00078e0203 */
.L_x_8:
[----:B------:R-:W-:Y:S01]  /*33c0*/  VIADD R22, R3, 0x1 ;  /* 0x0000000103167836 */ /* 0x000fe20000000000 */
[----:B------:R-:W-:Y:S01]  /*33d0*/  UIADD3 UR4, UPT, UPT, UR4, 0x8, URZ ;  /* 0x0000000804047890 */ /* 0x000fe2000fffe0ff */
[----:B------:R-:W-:Y:S01]  /*33e0*/  VIADD R20, R19, 0x1 ;  /* 0x0000000113147836 */ /* 0x000fe20000000000 */
[----:B------:R-:W-:Y:S01]  /*33f0*/  LEA R3, R0, R3, 0x3 ;  /* 0x0000000300037211 */ /* 0x000fe200078e18ff */
[----:B0-----:R-:W-:Y:S01]  /*3400*/  IMAD.WIDE.U32 R22, R22, UR9, RZ ;  /* 0x0000000916167c25 */ /* 0x001fe2000f8e00ff */
[----:B------:R-:W-:-:S03]  /*3410*/  UISETP.NE.AND UP0, UPT, UR4, 0x40, UPT ;  /* 0x000000400400788c */ /* 0x000fc6000bf05270 */
[----:B------:R-:W-:Y:S01]  /*3420*/  IMAD.WIDE.U32 R20, R20, UR9, RZ ;  /* 0x0000000914147c25 */ /* 0x000fe2000f8e00ff */
[----:B------:R-:W-:-:S03]  /*3430*/  ISETP.GT.U32.AND P0, PT, R22, 0x5f5e100, PT ;  /* 0x05f5e1001600780c */ /* 0x000fc60003f04070 */
[----:B------:R-:W-:Y:S01]  /*3440*/  IMAD R19, R0, 0x8, R19 ;  /* 0x0000000800137824 */ /* 0x000fe200078e0213 */
[----:B------:R-:W-:Y:S02]  /*3450*/  ISETP.GT.U32.AND.EX P0, PT, R23, RZ, PT, P0 ;  /* 0x000000ff1700720c */ /* 0x000fe40003f04100 */
[----:B------:R-:W-:-:S04]  /*3460*/  ISETP.GT.U32.AND P1, PT, R20, 0x5f5e100, PT ;  /* 0x05f5e1001400780c */ /* 0x000fc80003f24070 */
[----:B------:R-:W-:-:S07]  /*3470*/  ISETP.GT.U32.AND.EX P1, PT, R21, RZ, PT, P1 ;  /* 0x000000ff1500720c */ /* 0x000fce0003f24110 */
[----:B------:R-:W0:Y:S01]  /*3480*/  @!P0 LDS R29, [R5+UR5] ;  /* 0x00000005051d8984 */ /* 0x000e220008000800 */
[----:B-1----:R-:W1:Y:S05]  /*3490*/  @!P0 LDC.64 R14, c[0x0][0x388] ;  /* 0x0000e200ff0e8b82 */ /* 0x002e6a0000000a00 */
[----:B------:R-:W-:-:S06]  /*34a0*/  @!P1 LEA R25, R2, UR5, 0x2 ;  /* 0x0000000502199c11 */ /* 0x000fcc000f8e10ff */
[----:B------:R-:W2:Y:S01]  /*34b0*/  @!P1 LDS R25, [R25] ;  /* 0x0000000019199984 */ /* 0x000ea20000000800 */
[----:B-1----:R-:W-:-:S04]  /*34c0*/  @!P0 LEA R14, P2, R22, R14, 0x2 ;  /* 0x0000000e160e8211 */ /* 0x002fc800078410ff */
[----:B------:R-:W-:Y:S02]  /*34d0*/  @!P0 LEA.HI.X R15, R22, R15, R23, 0x2, P2 ;  /* 0x0000000f160f8211 */ /* 0x000fe400010f1417 */
[----:B------:R-:W-:Y:S01]  /*34e0*/  IADD3 R22, PT, PT, R18, 0x1, RZ ;  /* 0x0000000112167810 */ /* 0x000fe20007ffe0ff */
[----:B------:R-:W-:-:S04]  /*34f0*/  IMAD R18, R0, 0x8, R18 ;  /* 0x0000000800127824 */ /* 0x000fc800078e0212 */
[----:B------:R-:W-:Y:S01]  /*3500*/  IMAD.WIDE.U32 R22, R22, UR9, RZ ;  /* 0x0000000916167c25 */ /* 0x000fe2000f8e00ff */
[----:B0-----:R0:W-:Y:S02]  /*3510*/  @!P0 STG.E desc[UR6][R14.64+-0x4], R29 ;  /* 0xfffffc1d0e008986 */ /* 0x0011e4000c101906 */
[----:B------:R-:W-:-:S04]  /*3520*/  ISETP.GT.U32.AND P0, PT, R22, 0x5f5e100, PT ;  /* 0x05f5e1001600780c */ /* 0x000fc80003f04070 */
[----:B------:R-:W-:Y:S01]  /*3530*/  ISETP.GT.U32.AND.EX P0, PT, R23, RZ, PT, P0 ;  /* 0x000000ff1700720c */ /* 0x000fe20003f04100 */
[----:B0-----:R-:W0:-:S12]  /*3540*/  @!P1 LDC.64 R14, c[0x0][0x388] ;  /* 0x0000e200ff0e9b82 */ /* 0x001e180000000a00 */
[----:B------:R-:W1:Y:S01]  /*3550*/  @!P0 LDS R24, [R10+UR5] ;  /* 0x000000050a188984 */ /* 0x000e620008000800 */
[----:B0-----:R-:W-:-:S04]  /*3560*/  @!P1 LEA R26, P2, R20, R14, 0x2 ;  /* 0x0000000e141a9211 */ /* 0x001fc800078410ff */
[----:B------:R-:W-:Y:S01]  /*3570*/  @!P1 LEA.HI.X R27, R20, R15, R21, 0x2, P2 ;  /* 0x0000000f141b9211 */ /* 0x000fe200010f1415 */
[----:B------:R-:W-:Y:S01]  /*3580*/  VIADD R20, R17, 0x1 ;  /* 0x0000000111147836 */ /* 0x000fe20000000000 */
[----:B------:R-:W0:Y:S01]  /*3590*/  @!P0 LDC.64 R14, c[0x0][0x388] ;  /* 0x0000e200ff0e8b82 */ /* 0x000e220000000a00 */
[----:B------:R-:W-:Y:S02]  /*35a0*/  LEA R17, R0, R17, 0x3 ;  /* 0x0000001100117211 */ /* 0x000fe400078e18ff */
[----:B------:R-:W-:Y:S01]  /*35b0*/  IMAD.WIDE.U32 R20, R20, UR9, RZ ;  /* 0x0000000914147c25 */ /* 0x000fe2000f8e00ff */
[----:B--2---:R-:W-:Y:S02]  /*35c0*/  @!P1 STG.E desc[UR6][R26.64+-0x4], R25 ;  /* 0xfffffc191a009986 */ /* 0x004fe4000c101906 */
[----:B------:R-:W-:-:S04]  /*35d0*/  ISETP.GT.U32.AND P1, PT, R20, 0x5f5e100, PT ;  /* 0x05f5e1001400780c */ /* 0x000fc80003f24070 */
[----:B------:R-:W-:Y:S02]  /*35e0*/  ISETP.GT.U32.AND.EX P1, PT, R21, RZ, PT, P1 ;  /* 0x000000ff1500720c */ /* 0x000fe40003f24110 */
[----:B0-----:R-:W-:-:S11]  /*35f0*/  @!P0 LEA R14, P2, R22, R14, 0x2 ;  /* 0x0000000e160e8211 */ /* 0x001fd600078410ff */
[----:B------:R-:W0:Y:S01]  /*3600*/  @!P1 LDS R27, [R9+UR5] ;  /* 0x00000005091b9984 */ /* 0x000e220008000800 */
[----:B------:R-:W-:Y:S01]  /*3610*/  @!P0 LEA.HI.X R15, R22, R15, R23, 0x2, P2 ;  /* 0x0000000f160f8211 */ /* 0x000fe200010f1417 */
[----:B------:R-:W-:Y:S02]  /*3620*/  VIADD R22, R16, 0x1 ;  /* 0x0000000110167836 */ /* 0x000fe40000000000 */
[----:B------:R-:W-:Y:S02]  /*3630*/  IMAD R16, R0, 0x8, R16 ;  /* 0x0000000800107824 */ /* 0x000fe400078e0210 */
[----:B-1----:R1:W-:Y:S01]  /*3640*/  @!P0 STG.E desc[UR6][R14.64+-0x4], R24 ;  /* 0xfffffc180e008986 */ /* 0x0023e2000c101906 */
[----:B------:R-:W-:-:S03]  /*3650*/  IMAD.WIDE.U32 R22, R22, UR9, RZ ;  /* 0x0000000916167c25 */ /* 0x000fc6000f8e00ff */
[----:B------:R-:W-:-:S04]  /*3660*/  ISETP.GT.U32.AND P2, PT, R22, 0x5f5e100, PT ;  /* 0x05f5e1001600780c */ /* 0x000fc80003f44070 */
[----:B------:R-:W-:Y:S01]  /*3670*/  ISETP.GT.U32.AND.EX P2, PT, R23, RZ, PT, P2 ;  /* 0x000000ff1700720c */ /* 0x000fe20003f44120 */
[----:B-1----:R-:W1:-:S12]  /*3680*/  @!P1 LDC.64 R14, c[0x0][0x388] ;  /* 0x0000e200ff0e9b82 */ /* 0x002e580000000a00 */
[----:B------:R-:W2:Y:S01]  /*3690*/  @!P2 LDS R26, [R8+UR5] ;  /* 0x00000005081aa984 */ /* 0x000ea20008000800 */
[----:B-1----:R-:W-:-:S04]  /*36a0*/  @!P1 LEA R24, P0, R20, R14, 0x2 ;  /* 0x0000000e14189211 */ /* 0x002fc800078010ff */
[----:B------:R-:W-:Y:S02]  /*36b0*/  @!P1 LEA.HI.X R25, R20, R15, R21, 0x2, P0 ;  /* 0x0000000f14199211 */ /* 0x000fe400000f1415 */
[----:B------:R-:W1:Y:S01]  /*36c0*/  @!P2 LDC.64 R14, c[0x0][0x388] ;  /* 0x0000e200ff0eab82 */ /* 0x000e620000000a00 */
[----:B------:R-:W-:Y:S01]  /*36d0*/  IADD3 R20, PT, PT, R11, 0x1, RZ ;  /* 0x000000010b147810 */ /* 0x000fe20007ffe0ff */
[----:B------:R-:W-:Y:S01]  /*36e0*/  IMAD R11, R0, 0x8, R11 ;  /* 0x00000008000b7824 */ /* 0x000fe200078e020b */
[----:B0-----:R1:W-:Y:S03]  /*36f0*/  @!P1 STG.E desc[UR6][R24.64+-0x4], R27 ;  /* 0xfffffc1b18009986 */ /* 0x0013e6000c101906 */
[----:B------:R-:W-:-:S03]  /*3700*/  IMAD.WIDE.U32 R20, R20, UR9, RZ ;  /* 0x0000000914147c25 */ /* 0x000fc6000f8e00ff */
[----:B------:R-:W-:-:S04]  /*3710*/  ISETP.GT.U32.AND P0, PT, R20, 0x5f5e100, PT ;  /* 0x05f5e1001400780c */ /* 0x000fc80003f04070 */
[----:B------:R-:W-:Y:S02]  /*3720*/  ISETP.GT.U32.AND.EX P0, PT, R21, RZ, PT, P0 ;  /* 0x000000ff1500720c */ /* 0x000fe40003f04100 */
[----:B-1----:R-:W-:-:S04]  /*3730*/  @!P2 LEA R24, P1, R22, R14, 0x2 ;  /* 0x0000000e1618a211 */ /* 0x002fc800078210ff */
[----:B------:R-:W-:Y:S01]  /*3740*/  @!P2 LEA.HI.X R25, R22, R15, R23, 0x2, P1 ;  /* 0x0000000f1619a211 */ /* 0x000fe200008f1417 */
[----:B------:R-:W-:-:S06]  /*3750*/  VIADD R22, R12, 0x1 ;  /* 0x000000010c167836 */ /* 0x000fcc0000000000 */
[----:B------:R-:W0:Y:S01]  /*3760*/  @!P0 LDC.64 R14, c[0x0][0x388] ;  /* 0x0000e200ff0e8b82 */ /* 0x000e220000000a00 */
[----:B------:R-:W-:Y:S01]  /*3770*/  LEA R12, R0, R12, 0x3 ;  /* 0x0000000c000c7211 */ /* 0x000fe200078e18ff */
[----:B------:R-:W-:Y:S01]  /*3780*/  IMAD.WIDE.U32 R22, R22, UR9, RZ ;  /* 0x0000000916167c25 */ /* 0x000fe2000f8e00ff */
[----:B--2---:R0:W-:Y:S04]  /*3790*/  @!P2 STG.E desc[UR6][R24.64+-0x4], R26 ;  /* 0xfffffc1a1800a986 */ /* 0x0041e8000c101906 */
[----:B------:R-:W1:Y:S01]  /*37a0*/  @!P0 LDS R26, [R7+UR5] ;  /* 0x00000005071a8984 */ /* 0x000e620008000800 */
[----:B------:R-:W-:-:S04]  /*37b0*/  ISETP.GT.U32.AND P1, PT, R22, 0x5f5e100, PT ;  /* 0x05f5e1001600780c */ /* 0x000fc80003f24070 */
[----:B------:R-:W-:Y:S02]  /*37c0*/  ISETP.GT.U32.AND.EX P1, PT, R23, RZ, PT, P1 ;  /* 0x000000ff1700720c */ /* 0x000fe40003f24110 */
[----:B0-----:R-:W-:-:S04]  /*37d0*/  @!P0 LEA R24, P2, R20, R14, 0x2 ;  /* 0x0000000e14188211 */ /* 0x001fc800078410ff */
[----:B------:R-:W-:Y:S01]  /*37e0*/  @!P0 LEA.HI.X R25, R20, R15, R21, 0x2, P2 ;  /* 0x0000000f14198211 */ /* 0x000fe200010f1415 */
[----:B------:R-:W-:-:S06]  /*37f0*/  VIADD R20, R13, 0x1 ;  /* 0x000000010d147836 */ /* 0x000fcc0000000000 */
[----:B------:R-:W0:Y:S01]  /*3800*/  @!P1 LDC.64 R14, c[0x0][0x388] ;  /* 0x0000e200ff0e9b82 */ /* 0x000e220000000a00 */
[----:B------:R-:W-:Y:S02]  /*3810*/  IMAD R13, R0, 0x8, R13 ;  /* 0x00000008000d7824 */ /* 0x000fe400078e020d */
[----:B------:R-:W-:-:S03]  /*3820*/  IMAD.WIDE.U32 R20, R20, UR9, RZ ;  /* 0x0000000914147c25 */ /* 0x000fc6000f8e00ff */
[----:B------:R-:W-:-:S04]  /*3830*/  ISETP.GT.U32.AND P2, PT, R20, 0x5f5e100, PT ;  /* 0x05f5e1001400780c */ /* 0x000fc80003f44070 */
[----:B------:R-:W-:Y:S01]  /*3840*/  ISETP.GT.U32.AND.EX P2, PT, R21, RZ, PT, P2 ;  /* 0x000000ff1500720c */ /* 0x000fe20003f44120 */
[----:B-1----:R0:W-:Y:S04]  /*3850*/  @!P0 STG.E desc[UR6][R24.64+-0x4], R26 ;  /* 0xfffffc1a18008986 */ /* 0x0021e8000c101906 */
[----:B------:R-:W1:Y:S08]  /*3860*/  @!P1 LDS R26, [R6+UR5] ;  /* 0x00000005061a9984 */ /* 0x000e700008000800 */
[----:B------:R-:W2:Y:S01]  /*3870*/  @!P2 LDS R27, [R4+UR5] ;  /* 0x00000005041ba984 */ /* 0x000ea20008000800 */
[----:B------:R-:W-:Y:S01]  /*3880*/  ULEA UR5, UR8, UR5, 0x5 ;  /* 0x0000000508057291 */ /* 0x000fe2000f8e28ff */
[----:B0-----:R-:W-:-:S04]  /*3890*/  @!P1 LEA R24, P0, R22, R14, 0x2 ;  /* 0x0000000e16189211 */ /* 0x001fc800078010ff */
[----:B------:R-:W-:Y:S02]  /*38a0*/  @!P1 LEA.HI.X R25, R22, R15, R23, 0x2, P0 ;  /* 0x0000000f16199211 */ /* 0x000fe400000f1417 */
[----:B------:R-:W0:Y:S02]  /*38b0*/  @!P2 LDC.64 R14, c[0x0][0x388] ;  /* 0x0000e200ff0eab82 */ /* 0x000e240000000a00 */
[C---:B0-----:R-:W-:Y:S01]  /*38c0*/  @!P2 LEA R14, P0, R20.reuse, R14, 0x2 ;  /* 0x0000000e140ea211 */ /* 0x041fe200078010ff */
[----:B-1----:R1:W-:Y:S03]  /*38d0*/  @!P1 STG.E desc[UR6][R24.64+-0x4], R26 ;  /* 0xfffffc1a18009986 */ /* 0x0023e6000c101906 */
[----:B------:R-:W-:-:S05]  /*38e0*/  @!P2 LEA.HI.X R15, R20, R15, R21, 0x2, P0 ;  /* 0x0000000f140fa211 */ /* 0x000fca00000f1415 */
[----:B--2---:R1:W-:Y:S01]  /*38f0*/  @!P2 STG.E desc[UR6][R14.64+-0x4], R27 ;  /* 0xfffffc1b0e00a986 */ /* 0x0043e2000c101906 */
[----:B------:R-:W-:Y:S05]  /*3900*/  BRA.U UP0, `(.L_x_8) ;  /* 0xfffffff900ac7547 */ /* 0x000fea000b83ffff */
[----:B------:R-:W-:Y:S05]  /*3910*/  EXIT ;  /* 0x000000000000794d */ /* 0x000fea0003800000 */
.L_x_9:
        /* <DEDUP_REMOVED lines=14> */
.L_x_11:


//--------------------- .nv.shared.reserved.0     --------------------------
	.section	.nv.shared.reserved.0,"aw",@nobits
	.weak		__nv_reservedSMEM_offset_0_alias
	.size		__nv_reservedSMEM_offset_0_alias, 0, 64
	.other		__nv_reservedSMEM_offset_0_alias,@"STO_CUDA_RESERVED_SHARED STV_DEFAULT"
__nv_reservedSMEM_offset_0_alias:
	.zero		0
	.zero		64


//--------------------- .nv.shared._Z14upsweep_kernelPjS_jj --------------------------
	.section	.nv.shared._Z14upsweep_kernelPjS_jj,"aw",@nobits
	.sectionflags	@""
	.align	4
.nv.shared._Z14upsweep_kernelPjS_jj:
	.zero		33792


//--------------------- .nv.constant0._Z16downsweep_kernelPjjj --------------------------
	.section	.nv.constant0._Z16downsweep_kernelPjjj,"a",@progbits
	.sectionflags	@""
	.align	4
.nv.constant0._Z16downsweep_kernelPjjj:
	.zero		912


//--------------------- .nv.constant0._Z14upsweep_kernelPjS_jj --------------------------
	.section	.nv.constant0._Z14upsweep_kernelPjS_jj,"a",@progbits
	.sectionflags	@""
	.align	4
.nv.constant0._Z14upsweep_kernelPjS_jj:
	.zero		920


//--------------------- SYMBOLS --------------------------

	.type		.nv.reservedSmem.offset0,@object
	.size		.nv.reservedSmem.offset0,0x4
	.type		.nv.reservedSmem.cap,@object
	.size		.nv.reservedSmem.cap,0x4
